def attn_fwd(
    Q,
    K,
    V,
    Out,
    Lse,
    sm_scale,
    stride_qz,
    stride_qh,
    stride_qm,
    stride_qk,
    stride_kz,
    stride_kh,
    stride_kn,
    stride_kk,
    stride_vz,
    stride_vh,
    stride_vn,
    stride_vk,
    stride_oz,
    stride_oh,
    stride_om,
    stride_ok,
    seqlen_q,
    seqlen_k,
    BLOCK_M: tl.constexpr,
    BLOCK_N: tl.constexpr,
    HEAD_DIM: tl.constexpr,
    CAUSAL: tl.constexpr,
):
    start_m = tl.program_id(0)
    off_hz = tl.program_id(1)
    q_off = off_hz * stride_qh
    k_off = off_hz * stride_kh
    v_off = off_hz * stride_vh
    offs_m = start_m * BLOCK_M + tl.arange(0, BLOCK_M)
    offs_d = tl.arange(0, HEAD_DIM)
    offs_n = tl.arange(0, BLOCK_N)
    q_ptrs = Q + q_off + offs_m[:, None] * stride_qm + offs_d[None, :] * stride_qk
    k_ptrs = K + k_off + offs_d[:, None] * stride_kk + offs_n[None, :] * stride_kn
    v_ptrs = V + v_off + offs_n[:, None] * stride_vn + offs_d[None, :] * stride_vk
    m_i = tl.full([BLOCK_M], float("-inf"), dtype=tl.float32)
    l_i = tl.zeros([BLOCK_M], dtype=tl.float32) + 1.0
    acc = tl.zeros([BLOCK_M, HEAD_DIM], dtype=tl.float32)
    q = tl.load(q_ptrs)
    acc, l_i, m_i = _attn_fwd_inner(
        acc,
        l_i,
        m_i,
        q,
        k_ptrs,
        v_ptrs,
        sm_scale,
        stride_kn,
        stride_vn,
        start_m,
        seqlen_k,
        BLOCK_M,
        BLOCK_N,
        HEAD_DIM,
        CAUSAL,
    )
    acc = acc / l_i[:, None]
    lse = m_i + tl.math.log2(l_i) / 1.4426950408889634
    o_ptrs = (
        Out
        + off_hz * stride_oh
        + offs_m[:, None] * stride_om
        + offs_d[None, :] * stride_ok
    )
    tl.store(o_ptrs, acc.to(Out.dtype.element_ty))
    tl.store(Lse + off_hz * seqlen_q + offs_m, lse)

# config = {"BLOCK_M": 128, "BLOCK_N": 32, "HEAD_DIM": 128, "arch": "sm_100", "causal": false, "dtype": "fp8e4m3", "num_stages": 2, "num_warps": 4}
# arch = sm_100


// ===== COMPILED SASS (sm_100a) =====

	.target	sm_100a

	.elftype	@"ET_EXEC"


//--------------------- .note.nv.tkinfo           --------------------------
	.section	.note.nv.tkinfo,"",@"SHT_NOTE"
	.sectionflags	@"SHF_NOTE_NV_TKINFO"
	.tkinfo
        /*0018*/ 	.word	0x00000081
        /*0030*/ 	.string	""
        /*0030*/ 	.string	"ptxas-blackwell"
        /*0030*/ 	.string	"Cuda compilation tools, release 12.9, V12.9.86"
        /*0030*/ 	.string	"Build cuda_12.9.r12.9/compiler.36037853_0"
        /*0030*/ 	.string	"-v  -suppress-debug-info  -lineinfo  -arch sm_100a "



//--------------------- .note.nv.cuver            --------------------------
	.section	.note.nv.cuver,"",@"SHT_NOTE"
	.sectionflags	@"SHF_NOTE_NV_CUVER"
        /*0018*/ 	.short	0x0001
        /*001a*/ 	.short	0x0064
        /*001c*/ 	.short	0x0001
        /*001e*/ 	.short	0x0000
        /*0020*/ 	.short	0x0001
        /*0022*/ 	.short	0x0000


//--------------------- .nv.info                  --------------------------
	.section	.nv.info,"",@"SHT_CUDA_INFO"
	.align	4


	//----- nvinfo : EIATTR_REGCOUNT
	.align		4
        /*0000*/ 	.byte	0x04, 0x2f
        /*0002*/ 	.short	(.L_5 - .L_4)
	.align		4
.L_4:
        /*0004*/ 	.word	index@(attn_fwd)
        /*0008*/ 	.word	0x000000ff


	//----- nvinfo : EIATTR_FRAME_SIZE
	.align		4
.L_5:
        /*000c*/ 	.byte	0x04, 0x11
        /*000e*/ 	.short	(.L_7 - .L_6)
	.align		4
.L_6:
        /*0010*/ 	.word	index@($__internal_2_$__cuda_sm10x_tcgen05_guardrail_trap_unallocated_columns_being_dealloced)
        /*0014*/ 	.word	0x00000048


	//----- nvinfo : EIATTR_FRAME_SIZE
	.align		4
.L_7:
        /*0018*/ 	.byte	0x04, 0x11
        /*001a*/ 	.short	(.L_9 - .L_8)
	.align		4
.L_8:
        /*001c*/ 	.word	index@($__internal_1_$__cuda_sm10x_tcgen05_guardrail_trap_phase_invalid_during_alloc)
        /*0020*/ 	.word	0x00000048


	//----- nvinfo : EIATTR_FRAME_SIZE
	.align		4
.L_9:
        /*0024*/ 	.byte	0x04, 0x11
        /*0026*/ 	.short	(.L_11 - .L_10)
	.align		4
.L_10:
        /*0028*/ 	.word	index@($__internal_0_$__cuda_sm10x_tcgen05_guardrail_trap_col_being_dealloced_not_returned_by_alloc)
        /*002c*/ 	.word	0x00000048


	//----- nvinfo : EIATTR_FRAME_SIZE
	.align		4
.L_11:
        /*0030*/ 	.byte	0x04, 0x11
        /*0032*/ 	.short	(.L_13 - .L_12)
	.align		4
.L_12:
        /*0034*/ 	.word	index@(attn_fwd)
        /*0038*/ 	.word	0x00000048


	//----- nvinfo : EIATTR_MIN_STACK_SIZE
	.align		4
.L_13:
        /*003c*/ 	.byte	0x04, 0x12
        /*003e*/ 	.short	(.L_15 - .L_14)
	.align		4
.L_14:
        /*0040*/ 	.word	index@(attn_fwd)
        /*0044*/ 	.word	0x00000048
.L_15:


//--------------------- .nv.info.attn_fwd         --------------------------
	.section	.nv.info.attn_fwd,"",@"SHT_CUDA_INFO"
	.sectionflags	@""
	.align	4


	//----- nvinfo : EIATTR_CUDA_API_VERSION
	.align		4
        /*0000*/ 	.byte	0x04, 0x37
        /*0002*/ 	.short	(.L_17 - .L_16)
.L_16:
        /*0004*/ 	.word	0x00000081


	//----- nvinfo : EIATTR_KPARAM_INFO
	.align		4
.L_17:
        /*0008*/ 	.byte	0x04, 0x17
        /*000a*/ 	.short	(.L_19 - .L_18)
.L_18:
        /*000c*/ 	.word	0x00000000
        /*0010*/ 	.short	0x0019
        /*0012*/ 	.short	0x0080
        /*0014*/ 	.byte	0x00, 0xf4, 0x21, 0x00


	//----- nvinfo : EIATTR_KPARAM_INFO
	.align		4
.L_19:
        /*0018*/ 	.byte	0x04, 0x17
        /*001a*/ 	.short	(.L_21 - .L_20)
.L_20:
        /*001c*/ 	.word	0x00000000
        /*0020*/ 	.short	0x0018
        /*0022*/ 	.short	0x0078
        /*0024*/ 	.byte	0x00, 0xf4, 0x21, 0x00


	//----- nvinfo : EIATTR_KPARAM_INFO
	.align		4
.L_21:
        /*0028*/ 	.byte	0x04, 0x17
        /*002a*/ 	.short	(.L_23 - .L_22)
.L_22:
        /*002c*/ 	.word	0x00000000
        /*0030*/ 	.short	0x0017
        /*0032*/ 	.short	0x0070
        /*0034*/ 	.byte	0x00, 0xf0, 0x11, 0x00


	//----- nvinfo : EIATTR_KPARAM_INFO
	.align		4
.L_23:
        /*0038*/ 	.byte	0x04, 0x17
        /*003a*/ 	.short	(.L_25 - .L_24)
.L_24:
        /*003c*/ 	.word	0x00000000
        /*0040*/ 	.short	0x0016
        /*0042*/ 	.short	0x006c
        /*0044*/ 	.byte	0x00, 0xf0, 0x11, 0x00


	//----- nvinfo : EIATTR_KPARAM_INFO
	.align		4
.L_25:
        /*0048*/ 	.byte	0x04, 0x17
        /*004a*/ 	.short	(.L_27 - .L_26)
.L_26:
        /*004c*/ 	.word	0x00000000
        /*0050*/ 	.short	0x0015
        /*0052*/ 	.short	0x0068
        /*0054*/ 	.byte	0x00, 0xf0, 0x11, 0x00


	//----- nvinfo : EIATTR_KPARAM_INFO
	.align		4
.L_27:
        /*0058*/ 	.byte	0x04, 0x17
        /*005a*/ 	.short	(.L_29 - .L_28)
.L_28:
        /*005c*/ 	.word	0x00000000
        /*0060*/ 	.short	0x0014
        /*0062*/ 	.short	0x0064
        /*0064*/ 	.byte	0x00, 0xf0, 0x11, 0x00


	//----- nvinfo : EIATTR_KPARAM_INFO
	.align		4
.L_29:
        /*0068*/ 	.byte	0x04, 0x17
        /*006a*/ 	.short	(.L_31 - .L_30)
.L_30:
        /*006c*/ 	.word	0x00000000
        /*0070*/ 	.short	0x0013
        /*0072*/ 	.short	0x0060
        /*0074*/ 	.byte	0x00, 0xf0, 0x11, 0x00


	//----- nvinfo : EIATTR_KPARAM_INFO
	.align		4
.L_31:
        /*0078*/ 	.byte	0x04, 0x17
        /*007a*/ 	.short	(.L_33 - .L_32)
.L_32:
        /*007c*/ 	.word	0x00000000
        /*0080*/ 	.short	0x0012
        /*0082*/ 	.short	0x005c
        /*0084*/ 	.byte	0x00, 0xf0, 0x11, 0x00


	//----- nvinfo : EIATTR_KPARAM_INFO
	.align		4
.L_33:
        /*0088*/ 	.byte	0x04, 0x17
        /*008a*/ 	.short	(.L_35 - .L_34)
.L_34:
        /*008c*/ 	.word	0x00000000
        /*0090*/ 	.short	0x0011
        /*0092*/ 	.short	0x0058
        /*0094*/ 	.byte	0x00, 0xf0, 0x11, 0x00


	//----- nvinfo : EIATTR_KPARAM_INFO
	.align		4
.L_35:
        /*0098*/ 	.byte	0x04, 0x17
        /*009a*/ 	.short	(.L_37 - .L_36)
.L_36:
        /*009c*/ 	.word	0x00000000
        /*00a0*/ 	.short	0x0010
        /*00a2*/ 	.short	0x0054
        /*00a4*/ 	.byte	0x00, 0xf0, 0x11, 0x00


	//----- nvinfo : EIATTR_KPARAM_INFO
	.align		4
.L_37:
        /*00a8*/ 	.byte	0x04, 0x17
        /*00aa*/ 	.short	(.L_39 - .L_38)
.L_38:
        /*00ac*/ 	.word	0x00000000
        /*00b0*/ 	.short	0x000f
        /*00b2*/ 	.short	0x0050
        /*00b4*/ 	.byte	0x00, 0xf0, 0x11, 0x00


	//----- nvinfo : EIATTR_KPARAM_INFO
	.align		4
.L_39:
        /*00b8*/ 	.byte	0x04, 0x17
        /*00ba*/ 	.short	(.L_41 - .L_40)
.L_40:
        /*00bc*/ 	.word	0x00000000
        /*00c0*/ 	.short	0x000e
        /*00c2*/ 	.short	0x004c
        /*00c4*/ 	.byte	0x00, 0xf0, 0x11, 0x00


	//----- nvinfo : EIATTR_KPARAM_INFO
	.align		4
.L_41:
        /*00c8*/ 	.byte	0x04, 0x17
        /*00ca*/ 	.short	(.L_43 - .L_42)
.L_42:
        /*00cc*/ 	.word	0x00000000
        /*00d0*/ 	.short	0x000d
        /*00d2*/ 	.short	0x0048
        /*00d4*/ 	.byte	0x00, 0xf0, 0x11, 0x00


	//----- nvinfo : EIATTR_KPARAM_INFO
	.align		4
.L_43:
        /*00d8*/ 	.byte	0x04, 0x17
        /*00da*/ 	.short	(.L_45 - .L_44)
.L_44:
        /*00dc*/ 	.word	0x00000000
        /*00e0*/ 	.short	0x000c
        /*00e2*/ 	.short	0x0044
        /*00e4*/ 	.byte	0x00, 0xf0, 0x11, 0x00


	//----- nvinfo : EIATTR_KPARAM_INFO
	.align		4
.L_45:
        /*00e8*/ 	.byte	0x04, 0x17
        /*00ea*/ 	.short	(.L_47 - .L_46)
.L_46:
        /*00ec*/ 	.word	0x00000000
        /*00f0*/ 	.short	0x000b
        /*00f2*/ 	.short	0x0040
        /*00f4*/ 	.byte	0x00, 0xf0, 0x11, 0x00


	//----- nvinfo : EIATTR_KPARAM_INFO
	.align		4
.L_47:
        /*00f8*/ 	.byte	0x04, 0x17
        /*00fa*/ 	.short	(.L_49 - .L_48)
.L_48:
        /*00fc*/ 	.word	0x00000000
        /*0100*/ 	.short	0x000a
        /*0102*/ 	.short	0x003c
        /*0104*/ 	.byte	0x00, 0xf0, 0x11, 0x00


	//----- nvinfo : EIATTR_KPARAM_INFO
	.align		4
.L_49:
        /*0108*/ 	.byte	0x04, 0x17
        /*010a*/ 	.short	(.L_51 - .L_50)
.L_50:
        /*010c*/ 	.word	0x00000000
        /*0110*/ 	.short	0x0009
        /*0112*/ 	.short	0x0038
        /*0114*/ 	.byte	0x00, 0xf0, 0x11, 0x00


	//----- nvinfo : EIATTR_KPARAM_INFO
	.align		4
.L_51:
        /*0118*/ 	.byte	0x04, 0x17
        /*011a*/ 	.short	(.L_53 - .L_52)
.L_52:
        /*011c*/ 	.word	0x00000000
        /*0120*/ 	.short	0x0008
        /*0122*/ 	.short	0x0034
        /*0124*/ 	.byte	0x00, 0xf0, 0x11, 0x00


	//----- nvinfo : EIATTR_KPARAM_INFO
	.align		4
.L_53:
        /*0128*/ 	.byte	0x04, 0x17
        /*012a*/ 	.short	(.L_55 - .L_54)
.L_54:
        /*012c*/ 	.word	0x00000000
        /*0130*/ 	.short	0x0007
        /*0132*/ 	.short	0x0030
        /*0134*/ 	.byte	0x00, 0xf0, 0x11, 0x00


	//----- nvinfo : EIATTR_KPARAM_INFO
	.align		4
.L_55:
        /*0138*/ 	.byte	0x04, 0x17
        /*013a*/ 	.short	(.L_57 - .L_56)
.L_56:
        /*013c*/ 	.word	0x00000000
        /*0140*/ 	.short	0x0006
        /*0142*/ 	.short	0x002c
        /*0144*/ 	.byte	0x00, 0xf0, 0x11, 0x00


	//----- nvinfo : EIATTR_KPARAM_INFO
	.align		4
.L_57:
        /*0148*/ 	.byte	0x04, 0x17
        /*014a*/ 	.short	(.L_59 - .L_58)
.L_58:
        /*014c*/ 	.word	0x00000000
        /*0150*/ 	.short	0x0005
        /*0152*/ 	.short	0x0028
        /*0154*/ 	.byte	0x00, 0xf0, 0x11, 0x00


	//----- nvinfo : EIATTR_KPARAM_INFO
	.align		4
.L_59:
        /*0158*/ 	.byte	0x04, 0x17
        /*015a*/ 	.short	(.L_61 - .L_60)
.L_60:
        /*015c*/ 	.word	0x00000000
        /*0160*/ 	.short	0x0004
        /*0162*/ 	.short	0x0020
        /*0164*/ 	.byte	0x00, 0xf4, 0x21, 0x00


	//----- nvinfo : EIATTR_KPARAM_INFO
	.align		4
.L_61:
        /*0168*/ 	.byte	0x04, 0x17
        /*016a*/ 	.short	(.L_63 - .L_62)
.L_62:
        /*016c*/ 	.word	0x00000000
        /*0170*/ 	.short	0x0003
        /*0172*/ 	.short	0x0018
        /*0174*/ 	.byte	0x00, 0xf4, 0x21, 0x00


	//----- nvinfo : EIATTR_KPARAM_INFO
	.align		4
.L_63:
        /*0178*/ 	.byte	0x04, 0x17
        /*017a*/ 	.short	(.L_65 - .L_64)
.L_64:
        /*017c*/ 	.word	0x00000000
        /*0180*/ 	.short	0x0002
        /*0182*/ 	.short	0x0010
        /*0184*/ 	.byte	0x00, 0xf4, 0x21, 0x00


	//----- nvinfo : EIATTR_KPARAM_INFO
	.align		4
.L_65:
        /*0188*/ 	.byte	0x04, 0x17
        /*018a*/ 	.short	(.L_67 - .L_66)
.L_66:
        /*018c*/ 	.word	0x00000000
        /*0190*/ 	.short	0x0001
        /*0192*/ 	.short	0x0008
        /*0194*/ 	.byte	0x00, 0xf4, 0x21, 0x00


	//----- nvinfo : EIATTR_KPARAM_INFO
	.align		4
.L_67:
        /*0198*/ 	.byte	0x04, 0x17
        /*019a*/ 	.short	(.L_69 - .L_68)
.L_68:
        /*019c*/ 	.word	0x00000000
        /*01a0*/ 	.short	0x0000
        /*01a2*/ 	.short	0x0000
        /*01a4*/ 	.byte	0x00, 0xf4, 0x21, 0x00


	//----- nvinfo : EIATTR_AT_ENTRY_FRAGMENTS
	.align		4
.L_69:
        /*01a8*/ 	.byte	0x04, 0x4f
        /*01aa*/ 	.short	(.L_71 - .L_70)


	//   ....[0]....
.L_70:
        /*01ac*/ 	.word	0x00000004


	//----- nvinfo : EIATTR_RESERVED_SMEM_USED
	.align		4
.L_71:
        /*01b0*/ 	.byte	0x01, 0x41
	.zero		2


	//----- nvinfo : EIATTR_SPARSE_MMA_MASK
	.align		4
        /*01b4*/ 	.byte	0x03, 0x50
        /*01b6*/ 	.short	0x0000


	//----- nvinfo : EIATTR_TCGEN05_1CTA_USED
	.align		4
        /*01b8*/ 	.byte	0x01, 0x51
	.zero		2


	//----- nvinfo : EIATTR_MAXREG_COUNT
	.align		4
        /*01bc*/ 	.byte	0x03, 0x1b
        /*01be*/ 	.short	0x00ff


	//----- nvinfo : EIATTR_NUM_BARRIERS
	.align		4
        /*01c0*/ 	.byte	0x02, 0x4c
        /*01c2*/ 	.byte	0x01
	.zero		1


	//----- nvinfo : EIATTR_ANNOTATIONS
	.align		4
        /*01c4*/ 	.byte	0x04, 0x55
        /*01c6*/ 	.short	(.L_73 - .L_72)


	//   ....[0]....
.L_72:
        /*01c8*/ 	.word	0x00000001
        /*01cc*/ 	.byte	0x00, 0x32, 0x00, 0x00, 0x01, 0x00, 0x00, 0x00, 0xa0, 0x32, 0x00, 0x00, 0x01, 0x00, 0x00, 0x00
        /* <DEDUP_REMOVED lines=11> */
        /*028c*/ 	.byte	0x60, 0x88, 0x00, 0x00, 0x01, 0x00, 0x00, 0x00, 0x70, 0x88, 0x00, 0x00


	//----- nvinfo : EIATTR_INT_WARP_WIDE_INSTR_OFFSETS
	.align		4
.L_73:
        /*0298*/ 	.byte	0x04, 0x31
        /*029a*/ 	.short	(.L_75 - .L_74)


	//   ....[0]....
.L_74:
        /*029c*/ 	.word	0x00002890


	//   ....[1]....
        /*02a0*/ 	.word	0x000028a0


	//   ....[2]....
        /*02a4*/ 	.word	0x00003c50


	//   ....[3]....
        /*02a8*/ 	.word	0x00003cb0


	//   ....[4]....
        /*02ac*/ 	.word	0x00007130


	//   ....[5]....
        /*02b0*/ 	.word	0x0000e470


	//   ....[6]....
        /*02b4*/ 	.word	0x0000e4c0


	//----- nvinfo : EIATTR_COOP_GROUP_MASK_REGIDS
	.align		4
.L_75:
        /*02b8*/ 	.byte	0x04, 0x29
        /*02ba*/ 	.short	(.L_77 - .L_76)


	//   ....[0]....
.L_76:
        /*02bc*/ 	.word	0xffffffff


	//   ....[1]....
        /*02c0*/ 	.word	0xffffffff


	//   ....[2]....
        /*02c4*/ 	.word	0xffffffff


	//   ....[3]....
        /*02c8*/ 	.word	0xffffffff


	//----- nvinfo : EIATTR_COOP_GROUP_INSTR_OFFSETS
	.align		4
.L_77:
        /*02cc*/ 	.byte	0x04, 0x28
        /*02ce*/ 	.short	(.L_79 - .L_78)


	//   ....[0]....
.L_78:
        /*02d0*/ 	.word	0x00000070


	//   ....[1]....
        /*02d4*/ 	.word	0x00000330


	//   ....[2]....
        /*02d8*/ 	.word	0x0000e300


	//   ....[3]....
        /*02dc*/ 	.word	0x0000e570


	//----- nvinfo : EIATTR_VRC_CTA_INIT_COUNT
	.align		4
.L_79:
        /*02e0*/ 	.byte	0x02, 0x4a
        /*02e2*/ 	.byte	0x80
	.zero		1


	//----- nvinfo : EIATTR_MBARRIER_INSTR_OFFSETS
	.align		4
        /*02e4*/ 	.byte	0x04, 0x39
        /*02e6*/ 	.short	(.L_81 - .L_80)


	//   ....[0]....
.L_80:
        /*02e8*/ 	.word	0x000031b0
        /*02ec*/ 	.word	0x000000ff
        /*02f0*/ 	.word	0x00000000
        /*02f4*/ 	.short	0x0100
        /*02f6*/ 	.byte	0x0d
	.zero		1


	//   ....[1]....
        /*02f8*/ 	.word	0x00003c60
        /*02fc*/ 	.word	0x000000ff
        /*0300*/ 	.word	0x00008008
        /*0304*/ 	.short	0x0100
        /*0306*/ 	.byte	0x0a
	.zero		1


	//   ....[2]....
        /*0308*/ 	.word	0x00003f10
        /*030c*/ 	.word	0x000000ff
        /*0310*/ 	.word	0x00006000
        /*0314*/ 	.short	0x0100
        /*0316*/ 	.byte	0x0a
	.zero		1


	//   ....[3]....
        /*0318*/ 	.word	0x00004160
        /*031c*/ 	.word	0x000000ff
        /*0320*/ 	.word	0x00006000
        /*0324*/ 	.short	0x010a
        /*0326*/ 	.byte	0x0a
	.zero		1


	//   ....[4]....
        /*0328*/ 	.word	0x00004ad0
        /*032c*/ 	.word	0x000000ff
        /*0330*/ 	.word	0x00006000
        /*0334*/ 	.short	0x0108
        /*0336*/ 	.byte	0x0a
	.zero		1


	//   ....[5]....
        /*0338*/ 	.word	0x00007390
        /*033c*/ 	.word	0x000000ff
        /*0340*/ 	.word	0x00008010
        /*0344*/ 	.short	0x0100
        /*0346*/ 	.byte	0x0a
	.zero		1


	//   ....[6]....
        /*0348*/ 	.word	0x00007510
        /*034c*/ 	.word	0x000000ff
        /*0350*/ 	.word	0x00008010
        /*0354*/ 	.short	0x010a
        /*0356*/ 	.byte	0x0a
	.zero		1


	//   ....[7]....
        /*0358*/ 	.word	0x000075a0
        /*035c*/ 	.word	0x000000ff
        /*0360*/ 	.word	0x00008010
        /*0364*/ 	.short	0x0108
        /*0366*/ 	.byte	0x0a
	.zero		1


	//   ....[8]....
        /*0368*/ 	.word	0x000075c0
        /*036c*/ 	.word	0x000000ff
        /*0370*/ 	.word	0x00000000
        /*0374*/ 	.short	0x010a
        /*0376*/ 	.byte	0x0d
	.zero		1


	//   ....[9]....
        /*0378*/ 	.word	0x000095d0
        /*037c*/ 	.word	0x000000ff
        /*0380*/ 	.word	0x00000000
        /*0384*/ 	.short	0x010a
        /*0386*/ 	.byte	0x0d
	.zero		1


	//   ....[10]....
        /*0388*/ 	.word	0x00009720
        /*038c*/ 	.word	0x000000ff
        /*0390*/ 	.word	0x00008000
        /*0394*/ 	.short	0x0108
        /*0396*/ 	.byte	0x0a
	.zero		1


	//   ....[11]....
        /*0398*/ 	.word	0x000097d0
        /*039c*/ 	.word	0x000000ff
        /*03a0*/ 	.word	0x00008008
        /*03a4*/ 	.short	0x0108
        /*03a6*/ 	.byte	0x0a
	.zero		1


	//   ....[12]....
        /*03a8*/ 	.word	0x0000e590
        /*03ac*/ 	.word	0x000000ff
        /*03b0*/ 	.word	0x00006000
        /*03b4*/ 	.short	0x010a
        /*03b6*/ 	.byte	0x0a
	.zero		1


	//   ....[13]....
        /*03b8*/ 	.word	0x0000e5c0
        /*03bc*/ 	.word	0x000000ff
        /*03c0*/ 	.word	0x00008010
        /*03c4*/ 	.short	0x010a
        /*03c6*/ 	.byte	0x0a
	.zero		1


	//   ....[14]....
        /*03c8*/ 	.word	0x0000e5f0
        /*03cc*/ 	.word	0x000000ff
        /*03d0*/ 	.word	0x00000000
        /*03d4*/ 	.short	0x010a
        /*03d6*/ 	.byte	0x0d
	.zero		1


	//   ....[15]....
        /*03d8*/ 	.word	0x0000e620
        /*03dc*/ 	.word	0x000000ff
        /*03e0*/ 	.word	0x00000000
        /*03e4*/ 	.short	0x010a
        /*03e6*/ 	.byte	0x0d
	.zero		1


	//----- nvinfo : EIATTR_NUM_MBARRIERS
	.align		4
.L_81:
        /*03e8*/ 	.byte	0x03, 0x38
        /*03ea*/ 	.short	0xffff


	//----- nvinfo : EIATTR_EXIT_INSTR_OFFSETS
	.align		4
        /*03ec*/ 	.byte	0x04, 0x1c
        /*03ee*/ 	.short	(.L_83 - .L_82)


	//   ....[0]....
.L_82:
        /*03f0*/ 	.word	0x0000e580


	//----- nvinfo : EIATTR_REQNTID
	.align		4
.L_83:
        /*03f4*/ 	.byte	0x04, 0x10
        /*03f6*/ 	.short	(.L_85 - .L_84)
.L_84:
        /*03f8*/ 	.word	0x00000080
        /*03fc*/ 	.word	0x00000001
        /*0400*/ 	.word	0x00000001


	//----- nvinfo : EIATTR_CRS_STACK_SIZE
	.align		4
.L_85:
        /*0404*/ 	.byte	0x04, 0x1e
        /*0406*/ 	.short	(.L_87 - .L_86)
.L_86:
        /*0408*/ 	.word	0x00000000


	//----- nvinfo : EIATTR_CBANK_PARAM_SIZE
	.align		4
.L_87:
        /*040c*/ 	.byte	0x03, 0x19
        /*040e*/ 	.short	0x0088


	//----- nvinfo : EIATTR_PARAM_CBANK
	.align		4
        /*0410*/ 	.byte	0x04, 0x0a
        /*0412*/ 	.short	(.L_89 - .L_88)
	.align		4
.L_88:
        /*0414*/ 	.word	index@(.nv.constant0.attn_fwd)
        /*0418*/ 	.short	0x0380
        /*041a*/ 	.short	0x0088


	//----- nvinfo : EIATTR_SW_WAR
	.align		4
.L_89:
        /*041c*/ 	.byte	0x04, 0x36
        /*041e*/ 	.short	(.L_91 - .L_90)
.L_90:
        /*0420*/ 	.word	0x00000008
.L_91:


//--------------------- .nv.compat                --------------------------
	.section	.nv.compat,"",@"SHT_CUDA_COMPAT_INFO"
	.align	4
        /*0000*/ 	.byte	0x02, 0x02, 0x02, 0x00, 0x02, 0x05, 0x05, 0x00, 0x02, 0x03, 0x00, 0x00, 0x02, 0x06, 0x01, 0x00


//--------------------- .nv.callgraph             --------------------------
	.section	.nv.callgraph,"",@"SHT_CUDA_CALLGRAPH"
	.align	4
	.sectionentsize	8
	.align		4
        /*0000*/ 	.word	0x00000000
	.align		4
        /*0004*/ 	.word	0xffffffff
	.align		4
        /*0008*/ 	.word	0x00000000
	.align		4
        /*000c*/ 	.word	0xfffffffe
	.align		4
        /*0010*/ 	.word	0x00000000
	.align		4
        /*0014*/ 	.word	0xfffffffd
	.align		4
        /*0018*/ 	.word	0x00000000
	.align		4
        /*001c*/ 	.word	0xfffffffc


//--------------------- .nv.constant4             --------------------------
	.section	.nv.constant4,"a",@progbits
	.align	8
	.align		8
.nv.constant4:
        /*0000*/ 	.dword	_$_str


//--------------------- .text.attn_fwd            --------------------------
	.section	.text.attn_fwd,"ax",@progbits
	.align	128
        .global         attn_fwd
        .type           attn_fwd,@function
        .size           attn_fwd,(.L_x_27 - attn_fwd)
        .other          attn_fwd,@"STO_CUDA_ENTRY STV_DEFAULT"
attn_fwd:
.text.attn_fwd:
[----:B------:R-:W0:Y:S01]  /*0000*/  LDC R1, c[0x0][0x37c] ;  /* 0x0000df00ff017b82 */ /* 0x000e220000000800 */
[----:B------:R-:W1:Y:S01]  /*0010*/  S2R R0, SR_TID.X ;  /* 0x0000000000007919 */ /* 0x000e620000002100 */
[----:B0-----:R-:W-:Y:S02]  /*0020*/  IADD3 R1, PT, PT, R1, -0x48, RZ ;  /* 0xffffffb801017810 */ /* 0x001fe40007ffe0ff */
[----:B-1----:R-:W-:-:S13]  /*0030*/  ISETP.GE.U32.AND P0, PT, R0, 0x20, PT ;  /* 0x000000200000780c */ /* 0x002fda0003f06070 */
[----:B------:R-:W-:Y:S02]  /*0040*/  VOTEU.ANY UP0, P0 ;  /* 0x0000000000ff7886 */ /* 0x000fe40000000100 */
[----:B------:R-:W-:Y:S05]  /*0050*/  BRA.U UP0, `(.L_x_0) ;  /* 0x0000000100b87547 */ /* 0x000fea000b800000 */
[----:B------:R-:W0:Y:S01]  /*0060*/  S2UR UR6, SR_CgaCtaId ;  /* 0x00000000000679c3 */ /* 0x000e220000008800 */
[----:B------:R-:W-:Y:S01]  /*0070*/  NOP ;  /* 0x0000000000007918 */ /* 0x000fe20000000000 */
[----:B------:R-:W-:Y:S02]  /*0080*/  UMOV UR4, 0x40 ;  /* 0x0000004000047882 */ /* 0x000fe40000000000 */
[----:B0-----:R-:W-:-:S09]  /*0090*/  ULEA UR4, UR6, UR4, 0x18 ;  /* 0x0000000406047291 */ /* 0x001fd2000f8ec0ff */
[----:B------:R-:W0:Y:S01]  /*00a0*/  LDS.U8 R2, [UR4] ;  /* 0x00000004ff027984 */ /* 0x000e220008000000 */
[----:B------:R-:W-:Y:S02]  /*00b0*/  UMOV UR4, 0x400 ;  /* 0x0000040000047882 */ /* 0x000fe40000000000 */
[----:B------:R-:W-:Y:S01]  /*00c0*/  ULEA UR4, UR6, UR4, 0x18 ;  /* 0x0000000406047291 */ /* 0x000fe2000f8ec0ff */
[----:B0-----:R-:W-:-:S13]  /*00d0*/  ISETP.NE.AND P0, PT, R2, RZ, PT ;  /* 0x000000ff0200720c */ /* 0x001fda0003f05270 */
[----:B------:R-:W-:Y:S05]  /*00e0*/  @P0 BRA `(.L_x_1) ;  /* 0x00000000007c0947 */ /* 0x000fea0003800000 */
[----:B------:R-:W-:-:S13]  /*00f0*/  ELECT P0, URZ, PT ;  /* 0x0000000000ff782f */ /* 0x000fda0003800000 */
[----:B------:R-:W-:Y:S05]  /*0100*/  @!P0 BRA `(.L_x_2) ;  /* 0x0000000000848947 */ /* 0x000fea0003800000 */
[----:B------:R-:W-:Y:S01]  /*0110*/  UMOV UR5, 0x8 ;  /* 0x0000000800057882 */ /* 0x000fe20000000000 */
[----:B------:R-:W-:Y:S02]  /*0120*/  HFMA2 R3, -RZ, RZ, 0, 1.5199184417724609375e-05 ;  /* 0x000000ffff037431 */ /* 0x000fe400000001ff */
[----:B------:R-:W-:Y:S02]  /*0130*/  IMAD.MOV.U32 R5, RZ, RZ, 0x1 ;  /* 0x00000001ff057424 */ /* 0x000fe400078e00ff */
[----:B------:R-:W-:Y:S04]  /*0140*/  DEPBAR.LE SB0, 0x36 ;  /* 0x00008d800000791a */ /* 0x000fe80000000000 */
[----:B------:R-:W0:Y:S02]  /*0150*/  UTCATOMSWS.FIND_AND_SET.ALIGN UP1, UR5, UR5 ;  /* 0x00000005000575e3 */ /* 0x000e240008020800 */
[----:B0-----:R-:W-:-:S04]  /*0160*/  PLOP3.LUT P0, PT, PT, PT, UP1, 0x80, 0x8 ;  /* 0x000000000008781c */ /* 0x001fc80003f0f018 */
[----:B------:R-:W-:-:S04]  /*0170*/  SEL R2, RZ, 0xffffffff, !P0 ;  /* 0xffffffffff027807 */ /* 0x000fc80004000000 */
[----:B------:R-:W-:Y:S01]  /*0180*/  ISETP.NE.AND P0, PT, R2, RZ, PT ;  /* 0x000000ff0200720c */ /* 0x000fe20003f05270 */
[----:B------:R-:W-:-:S12]  /*0190*/  IMAD.U32 R2, RZ, RZ, UR5 ;  /* 0x00000005ff027e24 */ /* 0x000fd8000f8e00ff */
[----:B------:R-:W-:Y:S05]  /*01a0*/  @P0 BRA `(.L_x_3) ;  /* 0x0000000000240947 */ /* 0x000fea0003800000 */
.L_x_4:
[----:B------:R-:W-:Y:S05]  /*01b0*/  NANOSLEEP 0x64 ;  /* 0x000000640000795d */ /* 0x000fea0003800000 */
[----:B------:R-:W-:-:S05]  /*01c0*/  UMOV UR5, 0x8 ;  /* 0x0000000800057882 */ /* 0x000fca0000000000 */
[----:B------:R-:W-:Y:S04]  /*01d0*/  DEPBAR.LE SB0, 0x36 ;  /* 0x00008d800000791a */ /* 0x000fe80000000000 */
[----:B------:R-:W0:Y:S02]  /*01e0*/  UTCATOMSWS.FIND_AND_SET.ALIGN UP1, UR5, UR5 ;  /* 0x00000005000575e3 */ /* 0x000e240008020800 */
[----:B0-----:R-:W-:-:S04]  /*01f0*/  PLOP3.LUT P0, PT, PT, PT, UP1, 0x80, 0x8 ;  /* 0x000000000008781c */ /* 0x001fc80003f0f018 */
[----:B------:R-:W-:-:S04]  /*0200*/  SEL R2, RZ, 0xffffffff, !P0 ;  /* 0xffffffffff027807 */ /* 0x000fc80004000000 */
[----:B------:R-:W-:Y:S02]  /*0210*/  ISETP.NE.AND P0, PT, R2, RZ, PT ;  /* 0x000000ff0200720c */ /* 0x000fe40003f05270 */
[----:B------:R-:W-:-:S11]  /*0220*/  MOV R2, UR5 ;  /* 0x0000000500027c02 */ /* 0x000fd60008000f00 */
[----:B------:R-:W-:Y:S05]  /*0230*/  @!P0 BRA `(.L_x_4) ;  /* 0xfffffffc00dc8947 */ /* 0x000fea000383ffff */
.L_x_3:
[C---:B------:R-:W-:Y:S01]  /*0240*/  VIADD R4, R2.reuse, 0x10 ;  /* 0x0000001002047836 */ /* 0x040fe20000000000 */
[----:B------:R-:W-:Y:S01]  /*0250*/  UMOV UR5, 0x50 ;  /* 0x0000005000057882 */ /* 0x000fe20000000000 */
[----:B------:R-:W-:Y:S01]  /*0260*/  SHF.L.U32 R3, R3, R2, RZ ;  /* 0x0000000203037219 */ /* 0x000fe200000006ff */
[----:B------:R-:W-:Y:S01]  /*0270*/  ULEA UR5, UR6, UR5, 0x18 ;  /* 0x0000000506057291 */ /* 0x000fe2000f8ec0ff */
[----:B------:R-:W-:Y:S02]  /*0280*/  SHF.L.U32 R2, R2, 0x5, RZ ;  /* 0x0000000502027819 */ /* 0x000fe400000006ff */
[----:B------:R-:W-:-:S04]  /*0290*/  SHF.L.U32 R4, R5, R4, RZ ;  /* 0x0000000405047219 */ /* 0x000fc800000006ff */
[----:B------:R-:W-:-:S05]  /*02a0*/  LOP3.LUT R3, R4, R3, RZ, 0xfc, !PT ;  /* 0x0000000304037212 */ /* 0x000fca00078efcff */
[----:B------:R0:W-:Y:S04]  /*02b0*/  ATOMS.OR RZ, [UR5], R3 ;  /* 0x00000003ffff798c */ /* 0x0001e8000b000005 */
[----:B------:R0:W-:Y:S01]  /*02c0*/  STS [UR4], R2 ;  /* 0x00000002ff007988 */ /* 0x0001e20008000804 */
[----:B------:R-:W-:Y:S05]  /*02d0*/  BRA `(.L_x_2) ;  /* 0x0000000000107947 */ /* 0x000fea0003800000 */
.L_x_1:
[----:B------:R-:W-:-:S05]  /*02e0*/  IMAD.MOV.U32 R2, RZ, RZ, -0x1 ;  /* 0xffffffffff027424 */ /* 0x000fca00078e00ff */
[----:B------:R0:W-:Y:S02]  /*02f0*/  STS [UR4], R2 ;  /* 0x00000002ff007988 */ /* 0x0001e40008000804 */
[----:B0-----:R-:W-:-:S07]  /*0300*/  MOV R2, 0x320 ;  /* 0x0000032000027802 */ /* 0x001fce0000000f00 */
[----:B------:R-:W-:Y:S05]  /*0310*/  CALL.REL.NOINC `($__internal_1_$__cuda_sm10x_tcgen05_guardrail_trap_phase_invalid_during_alloc) ;  /* 0x000000e000d87944 */ /* 0x000fea0003c00000 */
.L_x_2:
[----:B------:R-:W-:Y:S05]  /*0320*/  WARPSYNC.ALL ;  /* 0x0000000000007948 */ /* 0x000fea0003800000 */
[----:B------:R-:W-:Y:S01]  /*0330*/  NOP ;  /* 0x0000000000007918 */ /* 0x000fe20000000000 */
.L_x_0:
[----:B------:R-:W1:Y:S01]  /*0340*/  S2UR UR6, SR_CgaCtaId ;  /* 0x00000000000679c3 */ /* 0x000e620000008800 */
[----:B0-----:R-:W0:Y:S01]  /*0350*/  S2R R2, SR_CTAID.X ;  /* 0x0000000000027919 */ /* 0x001e220000002500 */
[----:B------:R-:W-:Y:S01]  /*0360*/  UMOV UR10, 0x400 ;  /* 0x00000400000a7882 */ /* 0x000fe20000000000 */
[----:B------:R-:W2:Y:S01]  /*0370*/  LDCU.64 UR8, c[0x0][0x3b0] ;  /* 0x00007600ff0877ac */ /* 0x000ea20008000a00 */
[----:B------:R-:W-:Y:S01]  /*0380*/  LOP3.LUT R249, R0, 0x7f, RZ, 0xc0, !PT ;  /* 0x0000007f00f97812 */ /* 0x000fe200078ec0ff */
[----:B------:R-:W3:Y:S03]  /*0390*/  LDCU.64 UR4, c[0x0][0x3b0] ;  /* 0x00007600ff0477ac */ /* 0x000ee60008000a00 */
[----:B------:R-:W2:Y:S01]  /*03a0*/  S2UR UR7, SR_CTAID.Y ;  /* 0x00000000000779c3 */ /* 0x000ea20000002600 */
[----:B------:R-:W4:Y:S07]  /*03b0*/  LDCU.64 UR30, c[0x0][0x358] ;  /* 0x00006b00ff1e77ac */ /* 0x000f2e0008000a00 */
[----:B------:R-:W4:Y:S01]  /*03c0*/  LDC.64 R6, c[0x0][0x380] ;  /* 0x0000e000ff067b82 */ /* 0x000f220000000a00 */
[----:B-1----:R-:W-:-:S07]  /*03d0*/  ULEA UR10, UR6, UR10, 0x18 ;  /* 0x0000000a060a7291 */ /* 0x002fce000f8ec0ff */
[----:B------:R-:W-:Y:S08]  /*03e0*/  BAR.SYNC.DEFER_BLOCKING 0x0 ;  /* 0x0000000000007b1d */ /* 0x000ff00000010000 */
[----:B------:R-:W1:Y:S01]  /*03f0*/  LDC.64 R246, c[0x0][0x380] ;  /* 0x0000e000fff67b82 */ /* 0x000e620000000a00 */
[----:B--2---:R-:W-:Y:S01]  /*0400*/  UIMAD UR8, UR7, UR8, URZ ;  /* 0x00000008070872a4 */ /* 0x004fe2000f8e02ff */
[----:B0-----:R-:W-:Y:S01]  /*0410*/  LEA R250, R2, R249, 0x7 ;  /* 0x000000f902fa7211 */ /* 0x001fe200078e38ff */
[----:B---3--:R-:W-:-:S04]  /*0420*/  UIMAD UR4, UR7, UR4, URZ ;  /* 0x00000004070472a4 */ /* 0x008fc8000f8e02ff */
[C---:B------:R-:W-:Y:S01]  /*0430*/  IMAD R5, R250.reuse, UR9, RZ ;  /* 0x00000009fa057c24 */ /* 0x040fe2000f8e02ff */
[----:B------:R-:W0:Y:S01]  /*0440*/  LDC R44, c[0x0][0x3b8] ;  /* 0x0000ee00ff2c7b82 */ /* 0x000e220000000800 */
[----:B------:R-:W-:Y:S01]  /*0450*/  IMAD R3, R250, UR5, RZ ;  /* 0x00000005fa037c24 */ /* 0x000fe2000f8e02ff */
[----:B------:R-:W-:Y:S02]  /*0460*/  USHF.R.S32.HI UR9, URZ, 0x1f, UR8 ;  /* 0x0000001fff097899 */ /* 0x000fe40008011408 */
[----:B----4-:R-:W-:Y:S01]  /*0470*/  IADD3 R4, P3, P2, R5, UR8, R6 ;  /* 0x0000000805047c10 */ /* 0x010fe2000fa7e006 */
[----:B------:R-:W-:Y:S01]  /*0480*/  USHF.R.S32.HI UR5, URZ, 0x1f, UR4 ;  /* 0x0000001fff057899 */ /* 0x000fe20008011404 */
[----:B------:R-:W-:Y:S02]  /*0490*/  SHF.R.S32.HI R6, RZ, 0x1f, R5 ;  /* 0x0000001fff067819 */ /* 0x000fe40000011405 */
[----:B------:R-:W-:Y:S01]  /*04a0*/  SHF.R.S32.HI R2, RZ, 0x1f, R3 ;  /* 0x0000001fff027819 */ /* 0x000fe20000011403 */
[----:B------:R-:W2:Y:S01]  /*04b0*/  LDS R248, [UR10] ;  /* 0x0000000afff87984 */ /* 0x000ea20008000800 */
[----:B------:R-:W-:-:S02]  /*04c0*/  IADD3.X R5, PT, PT, R6, UR9, R7, P3, P2 ;  /* 0x0000000906057c10 */ /* 0x000fc40009fe4407 */
[----:B-1----:R-:W-:-:S04]  /*04d0*/  IADD3 R246, P0, P1, R3, UR4, R246 ;  /* 0x0000000403f67c10 */ /* 0x002fc8000f91e0f6 */
[----:B------:R-:W-:Y:S01]  /*04e0*/  IADD3.X R3, PT, PT, R2, UR5, R247, P0, P1 ;  /* 0x0000000502037c10 */ /* 0x000fe200087e24f7 */
[----:B------:R-:W-:Y:S01]  /*04f0*/  BAR.SYNC.DEFER_BLOCKING 0x0 ;  /* 0x0000000000007b1d */ /* 0x000fe20000010000 */
[C---:B0-----:R-:W-:Y:S02]  /*0500*/  IMAD R13, R44.reuse, 0x7a, RZ ;  /* 0x0000007a2c0d7824 */ /* 0x041fe400078e02ff */
[C---:B------:R-:W-:Y:S01]  /*0510*/  IMAD.SHL.U32 R7, R44.reuse, 0x8, RZ ;  /* 0x000000082c077824 */ /* 0x040fe200078e00ff */
[C---:B------:R-:W-:Y:S01]  /*0520*/  SHF.L.U32 R9, R44.reuse, 0x4, RZ ;  /* 0x000000042c097819 */ /* 0x040fe200000006ff */
[C---:B------:R-:W-:Y:S01]  /*0530*/  IMAD R11, R44.reuse, 0x18, RZ ;  /* 0x000000182c0b7824 */ /* 0x040fe200078e02ff */
[-C--:B------:R-:W-:Y:S01]  /*0540*/  IADD3 RZ, P6, PT, R13, R246.reuse, RZ ;  /* 0x000000f60dff7210 */ /* 0x080fe20007fde0ff */
[C---:B------:R-:W-:Y:S02]  /*0550*/  IMAD.SHL.U32 R15, R44.reuse, 0x20, RZ ;  /* 0x000000202c0f7824 */ /* 0x040fe400078e00ff */
[C---:B------:R-:W-:Y:S01]  /*0560*/  IMAD R17, R44.reuse, 0x28, RZ ;  /* 0x000000282c117824 */ /* 0x040fe200078e02ff */
[-C--:B------:R-:W-:Y:S01]  /*0570*/  IADD3 R6, P3, PT, R9, R246.reuse, RZ ;  /* 0x000000f609067210 */ /* 0x080fe20007f7e0ff */
[C---:B------:R-:W-:Y:S01]  /*0580*/  IMAD R19, R44.reuse, 0x30, RZ ;  /* 0x000000302c137824 */ /* 0x040fe200078e02ff */
[-C--:B------:R-:W-:Y:S01]  /*0590*/  IADD3 R8, P4, PT, R11, R246.reuse, RZ ;  /* 0x000000f60b087210 */ /* 0x080fe20007f9e0ff */
[C---:B------:R-:W-:Y:S01]  /*05a0*/  IMAD R21, R44.reuse, 0x38, RZ ;  /* 0x000000382c157824 */ /* 0x040fe200078e02ff */
[C---:B------:R-:W-:Y:S01]  /*05b0*/  SHF.L.U32 R23, R44.reuse, 0x6, RZ ;  /* 0x000000062c177819 */ /* 0x040fe200000006ff */
[C---:B------:R-:W-:Y:S01]  /*05c0*/  IMAD R25, R44.reuse, 0x48, RZ ;  /* 0x000000482c197824 */ /* 0x040fe200078e02ff */
[-C--:B------:R-:W-:Y:S01]  /*05d0*/  IADD3 R10, P5, PT, R15, R246.reuse, RZ ;  /* 0x000000f60f0a7210 */ /* 0x080fe20007fbe0ff */
[C---:B------:R-:W-:Y:S01]  /*05e0*/  IMAD R27, R44.reuse, 0x50, RZ ;  /* 0x000000502c1b7824 */ /* 0x040fe200078e02ff */
[----:B------:R-:W-:Y:S01]  /*05f0*/  LEA.HI.X.SX32 R13, R13, R3, 0x1, P6 ;  /* 0x000000030d0d7211 */ /* 0x000fe200030f0eff */
[C---:B------:R-:W-:Y:S01]  /*0600*/  IMAD R29, R44.reuse, 0x58, RZ ;  /* 0x000000582c1d7824 */ /* 0x040fe200078e02ff */
[C---:B------:R-:W-:Y:S01]  /*0610*/  SHF.L.U32 R129, R44.reuse, 0x2, RZ ;  /* 0x000000022c817819 */ /* 0x040fe200000006ff */
[C---:B------:R-:W-:Y:S01]  /*0620*/  IMAD R31, R44.reuse, 0x60, RZ ;  /* 0x000000602c1f7824 */ /* 0x040fe200078e02ff */
[----:B------:R0:W5:Y:S01]  /*0630*/  LDG.E.U8 R2, desc[UR30][R4.64] ;  /* 0x0000001e04027981 */ /* 0x000162000c1e1100 */
[----:B------:R-:W-:Y:S01]  /*0640*/  IADD3 R14, P6, PT, R17, R246, RZ ;  /* 0x000000f6110e7210 */ /* 0x000fe20007fde0ff */
[C---:B------:R-:W-:Y:S01]  /*0650*/  IMAD R33, R44.reuse, 0x68, RZ ;  /* 0x000000682c217824 */ /* 0x040fe200078e02ff */
[----:B------:R-:W1:Y:S01]  /*0660*/  LDCU.64 UR4, c[0x0][0x3b0] ;  /* 0x00007600ff0477ac */ /* 0x000e620008000a00 */
[----:B------:R-:W-:-:S02]  /*0670*/  IMAD R35, R44, 0x70, RZ ;  /* 0x000000702c237824 */ /* 0x000fc400078e02ff */
[C---:B------:R-:W-:Y:S02]  /*0680*/  IMAD R47, R44.reuse, 0x78, RZ ;  /* 0x000000782c2f7824 */ /* 0x040fe400078e02ff */
[C---:B------:R-:W-:Y:S01]  /*0690*/  IMAD R51, R44.reuse, 0x79, RZ ;  /* 0x000000792c337824 */ /* 0x040fe200078e02ff */
[-C--:B0-----:R-:W-:Y:S01]  /*06a0*/  IADD3 R4, P2, PT, R7, R246.reuse, RZ ;  /* 0x000000f607047210 */ /* 0x081fe20007f5e0ff */
[C---:B------:R-:W-:Y:S01]  /*06b0*/  IMAD R37, R44.reuse, 0x9, RZ ;  /* 0x000000092c257824 */ /* 0x040fe200078e02ff */
[-C--:B------:R-:W-:Y:S01]  /*06c0*/  IADD3 RZ, P0, PT, R47, R246.reuse, RZ ;  /* 0x000000f62fff7210 */ /* 0x080fe20007f1e0ff */
[C---:B------:R-:W-:Y:S01]  /*06d0*/  IMAD R39, R44.reuse, 0x11, RZ ;  /* 0x000000112c277824 */ /* 0x040fe200078e02ff */
[-C--:B------:R-:W-:Y:S01]  /*06e0*/  LEA.HI.X.SX32 R5, R7, R3.reuse, 0x1, P2 ;  /* 0x0000000307057211 */ /* 0x080fe200010f0eff */
[C---:B------:R-:W-:Y:S01]  /*06f0*/  IMAD R41, R44.reuse, 0x19, RZ ;  /* 0x000000192c297824 */ /* 0x040fe200078e02ff */
[-C--:B------:R-:W-:Y:S01]  /*0700*/  IADD3 R16, P2, PT, R19, R246.reuse, RZ ;  /* 0x000000f613107210 */ /* 0x080fe20007f5e0ff */
        /* <DEDUP_REMOVED lines=22> */
[C---:B------:R-:W-:Y:S01]  /*0870*/  IMAD.SHL.U32 R69, R44.reuse, 0x2, RZ ;  /* 0x000000022c457824 */ /* 0x040fe200078e00ff */
        /* <DEDUP_REMOVED lines=8> */
[----:B------:R-:W-:Y:S01]  /*0900*/  IADD3 R32, P5, PT, R35, R246, RZ ;  /* 0x000000f623207210 */ /* 0x000fe20007fbe0ff */
[C---:B------:R-:W-:Y:S01]  /*0910*/  IMAD R79, R44.reuse, 0x2a, RZ ;  /* 0x0000002a2c4f7824 */ /* 0x040fe200078e02ff */
[-C--:B------:R-:W-:Y:S01]  /*0920*/  LEA.HI.X.SX32 R25, R27, R3.reuse, 0x1, P6 ;  /* 0x000000031b197211 */ /* 0x080fe200030f0eff */
[----:B------:R-:W-:Y:S01]  /*0930*/  IMAD R81, R44, 0x32, RZ ;  /* 0x000000322c517824 */ /* 0x000fe200078e02ff */
[----:B------:R-:W-:Y:S01]  /*0940*/  IADD3 R34, P6, PT, R246, R44, RZ ;  /* 0x0000002cf6227210 */ /* 0x000fe20007fde0ff */
[C---:B------:R-:W-:Y:S01]  /*0950*/  IMAD R83, R44.reuse, 0x3a, RZ ;  /* 0x0000003a2c537824 */ /* 0x040fe200078e02ff */
[-C--:B------:R-:W-:Y:S01]  /*0960*/  LEA.HI.X.SX32 R27, R29, R3.reuse, 0x1, P2 ;  /* 0x000000031d1b7211 */ /* 0x080fe200010f0eff */
[C---:B------:R-:W-:Y:S01]  /*0970*/  IMAD R85, R44.reuse, 0x42, RZ ;  /* 0x000000422c557824 */ /* 0x040fe200078e02ff */
[-C--:B------:R-:W-:Y:S01]  /*0980*/  LEA.HI.X.SX32 R29, R31, R3.reuse, 0x1, P3 ;  /* 0x000000031f1d7211 */ /* 0x080fe200018f0eff */
[C---:B------:R-:W-:Y:S01]  /*0990*/  IMAD R87, R44.reuse, 0x4a, RZ ;  /* 0x0000004a2c577824 */ /* 0x040fe200078e02ff */
[-C--:B------:R-:W-:Y:S01]  /*09a0*/  LEA.HI.X.SX32 R31, R33, R3.reuse, 0x1, P4 ;  /* 0x00000003211f7211 */ /* 0x080fe200020f0eff */
[C---:B------:R-:W-:Y:S01]  /*09b0*/  IMAD R89, R44.reuse, 0x52, RZ ;  /* 0x000000522c597824 */ /* 0x040fe200078e02ff */
[-C--:B------:R-:W-:Y:S01]  /*09c0*/  LEA.HI.X.SX32 R33, R35, R3.reuse, 0x1, P5 ;  /* 0x0000000323217211 */ /* 0x080fe200028f0eff */
[C---:B------:R-:W-:Y:S01]  /*09d0*/  IMAD R91, R44.reuse, 0x5a, RZ ;  /* 0x0000005a2c5b7824 */ /* 0x040fe200078e02ff */
[CC--:B------:R-:W-:Y:S01]  /*09e0*/  LEA.HI.X.SX32 R35, R44.reuse, R3.reuse, 0x1, P6 ;  /* 0x000000032c237211 */ /* 0x0c0fe200030f0eff */
[C---:B------:R-:W-:Y:S01]  /*09f0*/  IMAD R93, R44.reuse, 0x62, RZ ;  /* 0x000000622c5d7824 */ /* 0x040fe200078e02ff */
[-C--:B------:R-:W-:Y:S01]  /*0a00*/  IADD3 RZ, P1, PT, R51, R246.reuse, RZ ;  /* 0x000000f633ff7210 */ /* 0x080fe20007f3e0ff */
[C---:B------:R-:W-:Y:S01]  /*0a10*/  IMAD R95, R44.reuse, 0x6a, RZ ;  /* 0x0000006a2c5f7824 */ /* 0x040fe200078e02ff */
[-C--:B------:R-:W-:Y:S01]  /*0a20*/  IADD3 R36, P2, PT, R37, R246.reuse, RZ ;  /* 0x000000f625247210 */ /* 0x080fe20007f5e0ff */
[C---:B------:R-:W-:Y:S01]  /*0a30*/  IMAD R97, R44.reuse, 0x72, RZ ;  /* 0x000000722c617824 */ /* 0x040fe200078e02ff */
[-C--:B------:R-:W-:Y:S01]  /*0a40*/  IADD3 R38, P3, PT, R39, R246.reuse, RZ ;  /* 0x000000f627267210 */ /* 0x080fe20007f7e0ff */
[C---:B------:R-:W-:Y:S01]  /*0a50*/  IMAD R99, R44.reuse, 0x3, RZ ;  /* 0x000000032c637824 */ /* 0x040fe200078e02ff */
[-C--:B------:R-:W-:Y:S01]  /*0a60*/  IADD3 R40, P4, PT, R41, R246.reuse, RZ ;  /* 0x000000f629287210 */ /* 0x080fe20007f9e0ff */
        /* <DEDUP_REMOVED lines=135> */
[----:B------:R-:W-:Y:S01]  /*12e0*/  LEA.HI.X.SX32 R117, R117, R3, 0x1, P5 ;  /* 0x0000000375757211 */ /* 0x000fe200028f0eff */
        /* <DEDUP_REMOVED lines=8> */
[----:B------:R-:W-:Y:S01]  /*1370*/  IMAD R46, R44, 0x77, RZ ;  /* 0x000000772c2e7824 */ /* 0x000fe200078e02ff */
[-C--:B------:R-:W-:Y:S01]  /*1380*/  IADD3 R44, P6, PT, R45, R246.reuse, RZ ;  /* 0x000000f62d2c7210 */ /* 0x080fe20007fde0ff */
[----:B------:R0:W5:Y:S01]  /*1390*/  LDG.E.U8 R18, desc[UR30][R18.64] ;  /* 0x0000001e12127981 */ /* 0x000162000c1e1100 */
[----:B------:R-:W-:-:S02]  /*13a0*/  IADD3 R130, P5, PT, R131, R246, RZ ;  /* 0x000000f683827210 */ /* 0x000fc40007fbe0ff */
[-C--:B------:R-:W-:Y:S01]  /*13b0*/  LEA.HI.X.SX32 R45, R45, R3.reuse, 0x1, P6 ;  /* 0x000000032d2d7211 */ /* 0x080fe200030f0eff */
[----:B-1----:R-:W-:Y:S01]  /*13c0*/  UIMAD UR4, UR7, UR4, URZ ;  /* 0x00000004070472a4 */ /* 0x002fe2000f8e02ff */
[-C--:B------:R-:W-:Y:S01]  /*13d0*/  IADD3 R62, P6, PT, R63, R246.reuse, RZ ;  /* 0x000000f63f3e7210 */ /* 0x080fe20007fde0ff */
[----:B------:R-:W5:Y:S01]  /*13e0*/  LDG.E.U8 R26, desc[UR30][R26.64] ;  /* 0x0000001e1a1a7981 */ /* 0x000f62000c1e1100 */
[-C--:B------:R-:W-:Y:S02]  /*13f0*/  LEA.HI.X.SX32 R121, R121, R3.reuse, 0x1, P0 ;  /* 0x0000000379797211 */ /* 0x080fe400000f0eff */
[-C--:B------:R-:W-:Y:S01]  /*1400*/  LEA.HI.X.SX32 R63, R63, R3.reuse, 0x1, P6 ;  /* 0x000000033f3f7211 */ /* 0x080fe200030f0eff */
[----:B------:R-:W5:Y:S01]  /*1410*/  LDG.E.U8 R28, desc[UR30][R28.64] ;  /* 0x0000001e1c1c7981 */ /* 0x000f62000c1e1100 */
[-C--:B------:R-:W-:Y:S02]  /*1420*/  IADD3 R76, P6, PT, R77, R246.reuse, RZ ;  /* 0x000000f64d4c7210 */ /* 0x080fe40007fde0ff */
[----:B------:R-:W-:Y:S01]  /*1430*/  IADD3 R134, P0, PT, R135, R246, RZ ;  /* 0x000000f687867210 */ /* 0x000fe20007f1e0ff */
[----:B------:R-:W5:Y:S01]  /*1440*/  LDG.E.U8 R30, desc[UR30][R30.64] ;  /* 0x0000001e1e1e7981 */ /* 0x000f62000c1e1100 */
[----:B------:R-:W-:-:S02]  /*1450*/  LEA.HI.X.SX32 R77, R77, R3, 0x1, P6 ;  /* 0x000000034d4d7211 */ /* 0x000fc400030f0eff */
[-C--:B------:R-:W-:Y:S01]  /*1460*/  IADD3 R90, P6, PT, R91, R246.reuse, RZ ;  /* 0x000000f65b5a7210 */ /* 0x080fe20007fde0ff */
[----:B------:R-:W5:Y:S01]  /*1470*/  LDG.E.U8 R32, desc[UR30][R32.64] ;  /* 0x0000001e20207981 */ /* 0x000f62000c1e1100 */
[-C--:B------:R-:W-:Y:S02]  /*1480*/  LEA.HI.X.SX32 R123, R123, R3.reuse, 0x1, P1 ;  /* 0x000000037b7b7211 */ /* 0x080fe400008f0eff */
[-C--:B------:R-:W-:Y:S01]  /*1490*/  LEA.HI.X.SX32 R91, R91, R3.reuse, 0x1, P6 ;  /* 0x000000035b5b7211 */ /* 0x080fe200030f0eff */
[----:B------:R-:W5:Y:S01]  /*14a0*/  LDG.E.U8 R16, desc[UR30][R16.64] ;  /* 0x0000001e10107981 */ /* 0x000f62000c1e1100 */
[----:B------:R-:W-:Y:S02]  /*14b0*/  IADD3 R104, P6, PT, R105, R246, RZ ;  /* 0x000000f669687210 */ /* 0x000fe40007fde0ff */
[-C--:B------:R-:W-:Y:S01]  /*14c0*/  LEA.HI.X.SX32 R125, R125, R3.reuse, 0x1, P2 ;  /* 0x000000037d7d7211 */ /* 0x080fe200010f0eff */
        /* <DEDUP_REMOVED lines=9> */
[----:B0-----:R-:W-:Y:S01]  /*1560*/  IMAD R19, R250, UR5, RZ ;  /* 0x00000005fa137c24 */ /* 0x001fe2000f8e02ff */
[-C--:B------:R-:W-:Y:S01]  /*1570*/  LEA.HI.X.SX32 R131, R131, R3.reuse, 0x1, P5 ;  /* 0x0000000383837211 */ /* 0x080fe200028f0eff */
[----:B------:R-:W5:Y:S01]  /*1580*/  LDG.E.U8 R10, desc[UR30][R10.64] ;  /* 0x0000001e0a0a7981 */ /* 0x000f62000c1e1100 */
[----:B------:R-:W-:-:S02]  /*1590*/  LEA.HI.X.SX32 R133, R133, R3, 0x1, P6 ;  /* 0x0000000385857211 */ /* 0x000fc400030f0eff */
[-C--:B------:R-:W-:Y:S01]  /*15a0*/  IADD3 R136, P1, PT, R137, R246.reuse, RZ ;  /* 0x000000f689887210 */ /* 0x080fe20007f3e0ff */
[----:B------:R-:W5:Y:S01]  /*15b0*/  LDG.E.U8 R14, desc[UR30][R14.64] ;  /* 0x0000001e0e0e7981 */ /* 0x000f62000c1e1100 */
[-C--:B------:R-:W-:Y:S02]  /*15c0*/  IADD3 R138, P2, PT, R139, R246.reuse, RZ ;  /* 0x000000f68b8a7210 */ /* 0x080fe40007f5e0ff */
[-C--:B------:R-:W-:Y:S01]  /*15d0*/  IADD3 R140, P3, PT, R141, R246.reuse, RZ ;  /* 0x000000f68d8c7210 */ /* 0x080fe20007f7e0ff */
[----:B------:R-:W5:Y:S01]  /*15e0*/  LDG.E.U8 R22, desc[UR30][R22.64] ;  /* 0x0000001e16167981 */ /* 0x000f62000c1e1100 */
[-C--:B------:R-:W-:Y:S02]  /*15f0*/  IADD3 R142, P4, PT, R143, R246.reuse, RZ ;  /* 0x000000f68f8e7210 */ /* 0x080fe40007f9e0ff */
[-C--:B------:R-:W-:Y:S01]  /*1600*/  IADD3 R144, P5, PT, R145, R246.reuse, RZ ;  /* 0x000000f691907210 */ /* 0x080fe20007fbe0ff */
[----:B------:R-:W5:Y:S01]  /*1610*/  LDG.E.U8 R24, desc[UR30][R24.64] ;  /* 0x0000001e18187981 */ /* 0x000f62000c1e1100 */
[----:B------:R-:W-:-:S02]  /*1620*/  IADD3 R146, P6, PT, R147, R246, RZ ;  /* 0x000000f693927210 */ /* 0x000fc40007fde0ff */
[-C--:B------:R-:W-:Y:S01]  /*1630*/  LEA.HI.X.SX32 R135, R135, R3.reuse, 0x1, P0 ;  /* 0x0000000387877211 */ /* 0x080fe200000f0eff */
[----:B------:R-:W-:Y:S01]  /*1640*/  USHF.R.S32.HI UR5, URZ, 0x1f, UR4 ;  /* 0x0000001fff057899 */ /* 0x000fe20008011404 */
[----:B------:R-:W-:Y:S01]  /*1650*/  IADD3 R148, P0, PT, R149, R246, RZ ;  /* 0x000000f695947210 */ /* 0x000fe20007f1e0ff */
[----:B------:R-:W5:Y:S01]  /*1660*/  LDG.E.U8 R34, desc[UR30][R34.64] ;  /* 0x0000001e22227981 */ /* 0x000f62000c1e1100 */
[-C--:B------:R-:W-:Y:S02]  /*1670*/  LEA.HI.X.SX32 R137, R137, R3.reuse, 0x1, P1 ;  /* 0x0000000389897211 */ /* 0x080fe400008f0eff */
[-C--:B------:R-:W-:Y:S01]  /*1680*/  LEA.HI.X.SX32 R139, R139, R3.reuse, 0x1, P2 ;  /* 0x000000038b8b7211 */ /* 0x080fe200010f0eff */
[----:B------:R-:W5:Y:S01]  /*1690*/  LDG.E.U8 R36, desc[UR30][R36.64] ;  /* 0x0000001e24247981 */ /* 0x000f62000c1e1100 */
[-C--:B------:R-:W-:Y:S02]  /*16a0*/  LEA.HI.X.SX32 R141, R141, R3.reuse, 0x1, P3 ;  /* 0x000000038d8d7211 */ /* 0x080fe400018f0eff */
[-C--:B------:R-:W-:Y:S01]  /*16b0*/  LEA.HI.X.SX32 R143, R143, R3.reuse, 0x1, P4 ;  /* 0x000000038f8f7211 */ /* 0x080fe200020f0eff */
[----:B------:R-:W5:Y:S01]  /*16c0*/  LDG.E.U8 R38, desc[UR30][R38.64] ;  /* 0x0000001e26267981 */ /* 0x000f62000c1e1100 */
[----:B------:R-:W-:-:S02]  /*16d0*/  LEA.HI.X.SX32 R145, R145, R3, 0x1, P5 ;  /* 0x0000000391917211 */ /* 0x000fc400028f0eff */
[----:B------:R-:W-:Y:S01]  /*16e0*/  LEA.HI.X.SX32 R147, R147, R3, 0x1, P6 ;  /* 0x0000000393937211 */ /* 0x000fe200030f0eff */
        /* <DEDUP_REMOVED lines=8> */
[-C--:B------:R-:W-:Y:S01]  /*1770*/  IADD3 R160, P6, PT, R161, R246.reuse, RZ ;  /* 0x000000f6a1a07210 */ /* 0x080fe20007fde0ff */
[----:B------:R-:W5:Y:S01]  /*1780*/  LDG.E.U8 R42, desc[UR30][R42.64] ;  /* 0x0000001e2a2a7981 */ /* 0x000f62000c1e1100 */
[-C--:B------:R-:W-:Y:S02]  /*1790*/  LEA.HI.X.SX32 R149, R149, R3.reuse, 0x1, P0 ;  /* 0x0000000395957211 */ /* 0x080fe400000f0eff */
[----:B------:R-:W-:Y:S01]  /*17a0*/  IADD3 R162, P0, PT, R163, R246, RZ ;  /* 0x000000f6a3a27210 */ /* 0x000fe20007f1e0ff */
[----:B------:R-:W5:Y:S01]  /*17b0*/  LDG.E.U8 R44, desc[UR30][R44.64] ;  /* 0x0000001e2c2c7981 */ /* 0x000f62000c1e1100 */
[-C--:B------:R-:W-:Y:S02]  /*17c0*/  LEA.HI.X.SX32 R151, R151, R3.reuse, 0x1, P1 ;  /* 0x0000000397977211 */ /* 0x080fe400008f0eff */
[-C--:B------:R-:W-:Y:S01]  /*17d0*/  LEA.HI.X.SX32 R153, R153, R3.reuse, 0x1, P2 ;  /* 0x0000000399997211 */ /* 0x080fe200010f0eff */
[----:B------:R-:W5:Y:S01]  /*17e0*/  LDG.E.U8 R11, desc[UR30][R148.64] ;  /* 0x0000001e940b7981 */ /* 0x000f62000c1e1100 */
[----:B------:R-:W-:-:S02]  /*17f0*/  LEA.HI.X.SX32 R155, R155, R3, 0x1, P3 ;  /* 0x000000039b9b7211 */ /* 0x000fc400018f0eff */
[-C--:B------:R-:W-:Y:S01]  /*1800*/  LEA.HI.X.SX32 R157, R157, R3.reuse, 0x1, P4 ;  /* 0x000000039d9d7211 */ /* 0x080fe200020f0eff */
[----:B------:R-:W5:Y:S01]  /*1810*/  LDG.E.U8 R17, desc[UR30][R152.64] ;  /* 0x0000001e98117981 */ /* 0x000f62000c1e1100 */
[-C--:B------:R-:W-:Y:S02]  /*1820*/  LEA.HI.X.SX32 R159, R159, R3.reuse, 0x1, P5 ;  /* 0x000000039f9f7211 */ /* 0x080fe400028f0eff */
[----:B------:R-:W-:Y:S01]  /*1830*/  LEA.HI.X.SX32 R161, R161, R3, 0x1, P6 ;  /* 0x00000003a1a17211 */ /* 0x000fe200030f0eff */
[----:B------:R-:W5:Y:S01]  /*1840*/  LDG.E.U8 R15, desc[UR30][R150.64] ;  /* 0x0000001e960f7981 */ /* 0x000f62000c1e1100 */
[-C--:B------:R-:W-:Y:S02]  /*1850*/  IADD3 R164, P1, PT, R165, R246.reuse, RZ ;  /* 0x000000f6a5a47210 */ /* 0x080fe40007f3e0ff */
[-C--:B------:R-:W-:Y:S01]  /*1860*/  IADD3 R166, P2, PT, R167, R246.reuse, RZ ;  /* 0x000000f6a7a67210 */ /* 0x080fe20007f5e0ff */
[----:B------:R-:W5:Y:S01]  /*1870*/  LDG.E.U8 R48, desc[UR30][R48.64] ;  /* 0x0000001e30307981 */ /* 0x000f62000c1e1100 */
[----:B------:R-:W-:-:S02]  /*1880*/  IADD3 R168, P3, PT, R169, R246, RZ ;  /* 0x000000f6a9a87210 */ /* 0x000fc40007f7e0ff */
[-C--:B------:R-:W-:Y:S01]  /*1890*/  IADD3 R170, P4, PT, R171, R246.reuse, RZ ;  /* 0x000000f6abaa7210 */ /* 0x080fe20007f9e0ff */
[----:B------:R-:W5:Y:S01]  /*18a0*/  LDG.E.U8 R54, desc[UR30][R54.64] ;  /* 0x0000001e36367981 */ /* 0x000f62000c1e1100 */
[-C--:B------:R-:W-:Y:S02]  /*18b0*/  IADD3 R172, P5, PT, R173, R246.reuse, RZ ;  /* 0x000000f6adac7210 */ /* 0x080fe40007fbe0ff */
[-C--:B------:R-:W-:Y:S01]  /*18c0*/  IADD3 R174, P6, PT, R175, R246.reuse, RZ ;  /* 0x000000f6afae7210 */ /* 0x080fe20007fde0ff */
[----:B------:R-:W5:Y:S01]  /*18d0*/  LDG.E.U8 R56, desc[UR30][R56.64] ;  /* 0x0000001e38387981 */ /* 0x000f62000c1e1100 */
[-C--:B------:R-:W-:Y:S02]  /*18e0*/  LEA.HI.X.SX32 R163, R163, R3.reuse, 0x1, P0 ;  /* 0x00000003a3a37211 */ /* 0x080fe400000f0eff */
[----:B------:R-:W-:Y:S01]  /*18f0*/  IADD3 R176, P0, PT, R177, R246, RZ ;  /* 0x000000f6b1b07210 */ /* 0x000fe20007f1e0ff */
[----:B------:R-:W5:Y:S01]  /*1900*/  LDG.E.U8 R58, desc[UR30][R58.64] ;  /* 0x0000001e3a3a7981 */ /* 0x000f62000c1e1100 */
[----:B------:R-:W-:-:S02]  /*1910*/  LEA.HI.X.SX32 R165, R165, R3, 0x1, P1 ;  /* 0x00000003a5a57211 */ /* 0x000fc400008f0eff */
[-C--:B------:R-:W-:Y:S01]  /*1920*/  LEA.HI.X.SX32 R167, R167, R3.reuse, 0x1, P2 ;  /* 0x00000003a7a77211 */ /* 0x080fe200010f0eff */
[----:B------:R-:W5:Y:S01]  /*1930*/  LDG.E.U8 R60, desc[UR30][R60.64] ;  /* 0x0000001e3c3c7981 */ /* 0x000f62000c1e1100 */
[-C--:B------:R-:W-:Y:S02]  /*1940*/  LEA.HI.X.SX32 R169, R169, R3.reuse, 0x1, P3 ;  /* 0x00000003a9a97211 */ /* 0x080fe400018f0eff */
[-C--:B------:R-:W-:Y:S01]  /*1950*/  LEA.HI.X.SX32 R171, R171, R3.reuse, 0x1, P4 ;  /* 0x00000003abab7211 */ /* 0x080fe200020f0eff */
[----:B------:R-:W5:Y:S01]  /*1960*/  LDG.E.U8 R62, desc[UR30][R62.64] ;  /* 0x0000001e3e3e7981 */ /* 0x000f62000c1e1100 */
[-C--:B------:R-:W-:Y:S02]  /*1970*/  LEA.HI.X.SX32 R173, R173, R3.reuse, 0x1, P5 ;  /* 0x00000003adad7211 */ /* 0x080fe400028f0eff */
[----:B------:R-:W-:Y:S01]  /*1980*/  LEA.HI.X.SX32 R175, R175, R3, 0x1, P6 ;  /* 0x00000003afaf7211 */ /* 0x000fe200030f0eff */
[----:B------:R-:W5:Y:S01]  /*1990*/  LDG.E.U8 R64, desc[UR30][R64.64] ;  /* 0x0000001e40407981 */ /* 0x000f62000c1e1100 */
[----:B------:R-:W-:-:S02]  /*19a0*/  IADD3 R178, P1, PT, R179, R246, RZ ;  /* 0x000000f6b3b27210 */ /* 0x000fc40007f3e0ff */
[-C--:B------:R-:W-:Y:S01]  /*19b0*/  IADD3 R180, P2, PT, R181, R246.reuse, RZ ;  /* 0x000000f6b5b47210 */ /* 0x080fe20007f5e0ff */
[----:B------:R-:W5:Y:S01]  /*19c0*/  LDG.E.U8 R66, desc[UR30][R66.64] ;  /* 0x0000001e42427981 */ /* 0x000f62000c1e1100 */
[-C--:B------:R-:W-:Y:S02]  /*19d0*/  IADD3 R182, P3, PT, R183, R246.reuse, RZ ;  /* 0x000000f6b7b67210 */ /* 0x080fe40007f7e0ff */
[-C--:B------:R-:W-:Y:S01]  /*19e0*/  IADD3 R184, P4, PT, R185, R246.reuse, RZ ;  /* 0x000000f6b9b87210 */ /* 0x080fe20007f9e0ff */
[----:B------:R-:W5:Y:S01]  /*19f0*/  LDG.E.U8 R68, desc[UR30][R68.64] ;  /* 0x0000001e44447981 */ /* 0x000f62000c1e1100 */
[-C--:B------:R-:W-:Y:S02]  /*1a00*/  IADD3 R186, P5, PT, R187, R246.reuse, RZ ;  /* 0x000000f6bbba7210 */ /* 0x080fe40007fbe0ff */
[----:B------:R-:W-:Y:S01]  /*1a10*/  IADD3 R188, P6, PT, R189, R246, RZ ;  /* 0x000000f6bdbc7210 */ /* 0x000fe20007fde0ff */
[----:B------:R-:W5:Y:S01]  /*1a20*/  LDG.E.U8 R70, desc[UR30][R70.64] ;  /* 0x0000001e46467981 */ /* 0x000f62000c1e1100 */
[----:B------:R-:W-:-:S02]  /*1a30*/  LEA.HI.X.SX32 R177, R177, R3, 0x1, P0 ;  /* 0x00000003b1b17211 */ /* 0x000fc400000f0eff */
        /* <DEDUP_REMOVED lines=93> */
[-C--:B------:R-:W-:Y:S01]  /*2010*/  LEA.HI.X.SX32 R245, R12, R3.reuse, 0x1, P6 ;  /* 0x000000030cf57211 */ /* 0x080fe200030f0eff */
[----:B------:R-:W5:Y:S01]  /*2020*/  LDG.E.U8 R138, desc[UR30][R138.64] ;  /* 0x0000001e8a8a7981 */ /* 0x000f62000c1e1100 */
[----:B------:R-:W-:Y:S01]  /*2030*/  LEA.HI.X.SX32 R247, R46, R3, 0x1, P0 ;  /* 0x000000032ef77211 */ /* 0x000fe200000f0eff */
[----:B------:R-:W0:Y:S02]  /*2040*/  LDC R12, c[0x0][0x3b8] ;  /* 0x0000ee00ff0c7b82 */ /* 0x000e240000000800 */
[----:B------:R1:W5:Y:S01]  /*2050*/  LDG.E.U8 R3, desc[UR30][R126.64] ;  /* 0x0000001e7e037981 */ /* 0x000362000c1e1100 */
[----:B------:R-:W-:-:S03]  /*2060*/  SHF.R.S32.HI R46, RZ, 0x1f, R19 ;  /* 0x0000001fff2e7819 */ /* 0x000fc60000011413 */
[----:B------:R-:W5:Y:S04]  /*2070*/  LDG.E.U8 R140, desc[UR30][R140.64] ;  /* 0x0000001e8c8c7981 */ /* 0x000f68000c1e1100 */
[----:B------:R-:W5:Y:S01]  /*2080*/  LDG.E.U8 R142, desc[UR30][R142.64] ;  /* 0x0000001e8e8e7981 */ /* 0x000f62000c1e1100 */
[----:B-1----:R-:W1:Y:S03]  /*2090*/  LDC.64 R126, c[0x0][0x380] ;  /* 0x0000e000ff7e7b82 */ /* 0x002e660000000a00 */
[----:B------:R-:W5:Y:S04]  /*20a0*/  LDG.E.U8 R154, desc[UR30][R154.64] ;  /* 0x0000001e9a9a7981 */ /* 0x000f68000c1e1100 */
[----:B------:R-:W5:Y:S04]  /*20b0*/  LDG.E.U8 R156, desc[UR30][R156.64] ;  /* 0x0000001e9c9c7981 */ /* 0x000f68000c1e1100 */
[----:B------:R-:W5:Y:S01]  /*20c0*/  LDG.E.U8 R158, desc[UR30][R158.64] ;  /* 0x0000001e9e9e7981 */ /* 0x000f62000c1e1100 */
[----:B0-----:R-:W-:-:S02]  /*20d0*/  IMAD R27, R12, 0x7c, RZ ;  /* 0x0000007c0c1b7824 */ /* 0x001fc400078e02ff */
[C---:B------:R-:W-:Y:S01]  /*20e0*/  IMAD R29, R12.reuse, 0x7d, RZ ;  /* 0x0000007d0c1d7824 */ /* 0x040fe200078e02ff */
[----:B------:R-:W5:Y:S01]  /*20f0*/  LDG.E.U8 R160, desc[UR30][R160.64] ;  /* 0x0000001ea0a07981 */ /* 0x000f62000c1e1100 */
[C---:B------:R-:W-:Y:S02]  /*2100*/  IMAD R31, R12.reuse, 0x7e, RZ ;  /* 0x0000007e0c1f7824 */ /* 0x040fe400078e02ff */
[C---:B------:R-:W-:Y:S01]  /*2110*/  IMAD R33, R12.reuse, 0x7f, RZ ;  /* 0x0000007f0c217824 */ /* 0x040fe200078e02ff */
[----:B------:R-:W5:Y:S01]  /*2120*/  LDG.E.U8 R162, desc[UR30][R162.64] ;  /* 0x0000001ea2a27981 */ /* 0x000f62000c1e1100 */
[----:B------:R-:W-:-:S03]  /*2130*/  IMAD R21, R12, 0x79, RZ ;  /* 0x000000790c157824 */ /* 0x000fc600078e02ff */
[----:B------:R-:W5:Y:S01]  /*2140*/  LDG.E.U8 R164, desc[UR30][R164.64] ;  /* 0x0000001ea4a47981 */ /* 0x000f62000c1e1100 */
[----:B-1----:R-:W-:Y:S01]  /*2150*/  IADD3 R126, P1, P0, R19, UR4, R126 ;  /* 0x00000004137e7c10 */ /* 0x002fe2000f83e07e */
[C---:B------:R-:W-:Y:S01]  /*2160*/  IMAD R19, R12.reuse, 0x78, RZ ;  /* 0x000000780c137824 */ /* 0x040fe200078e02ff */
[----:B------:R-:W0:Y:S01]  /*2170*/  LDCU UR4, c[0x0][0x3c8] ;  /* 0x00007900ff0477ac */ /* 0x000e220008000800 */
[----:B------:R-:W-:Y:S01]  /*2180*/  IMAD R23, R12, 0x7a, RZ ;  /* 0x0000007a0c177824 */ /* 0x000fe200078e02ff */
[----:B------:R-:W-:Y:S01]  /*2190*/  IADD3.X R152, PT, PT, R46, UR5, R127, P1, P0 ;  /* 0x000000052e987c10 */ /* 0x000fe20008fe047f */
[----:B------:R-:W5:Y:S01]  /*21a0*/  LDG.E.U8 R166, desc[UR30][R166.64] ;  /* 0x0000001ea6a67981 */ /* 0x000f62000c1e1100 */
[-C--:B------:R-:W-:Y:S02]  /*21b0*/  IADD3 R144, P1, PT, R27, R126.reuse, RZ ;  /* 0x0000007e1b907210 */ /* 0x080fe40007f3e0ff */
[-C--:B------:R-:W-:Y:S01]  /*21c0*/  IADD3 R146, P2, PT, R29, R126.reuse, RZ ;  /* 0x0000007e1d927210 */ /* 0x080fe20007f5e0ff */
[----:B------:R-:W5:Y:S01]  /*21d0*/  LDG.E.U8 R168, desc[UR30][R168.64] ;  /* 0x0000001ea8a87981 */ /* 0x000f62000c1e1100 */
[----:B------:R-:W-:-:S02]  /*21e0*/  IADD3 R148, P3, PT, R31, R126, RZ ;  /* 0x0000007e1f947210 */ /* 0x000fc40007f7e0ff */
[-C--:B------:R-:W-:Y:S01]  /*21f0*/  IADD3 R150, P4, PT, R33, R126.reuse, RZ ;  /* 0x0000007e21967210 */ /* 0x080fe20007f9e0ff */
[----:B------:R-:W-:Y:S01]  /*2200*/  IMAD R25, R12, 0x7b, RZ ;  /* 0x0000007b0c197824 */ /* 0x000fe200078e02ff */
[----:B------:R-:W-:Y:S01]  /*2210*/  IADD3 R50, PT, PT, R21, R126, RZ ;  /* 0x0000007e15327210 */ /* 0x000fe20007ffe0ff */
[--C-:B------:R-:W-:Y:S01]  /*2220*/  IMAD.IADD R46, R19, 0x1, R126.reuse ;  /* 0x00000001132e7824 */ /* 0x100fe200078e027e */
[-C--:B------:R-:W-:Y:S01]  /*2230*/  LEA.HI.X.SX32 R145, R27, R152.reuse, 0x1, P1 ;  /* 0x000000981b917211 */ /* 0x080fe200008f0eff */
[----:B------:R-:W-:Y:S01]  /*2240*/  IMAD.IADD R12, R23, 0x1, R126 ;  /* 0x00000001170c7824 */ /* 0x000fe200078e027e */
[-C--:B------:R-:W-:Y:S01]  /*2250*/  LEA.HI.X.SX32 R147, R29, R152.reuse, 0x1, P2 ;  /* 0x000000981d937211 */ /* 0x080fe200010f0eff */
[----:B------:R-:W5:Y:S01]  /*2260*/  LDG.E.U8 R170, desc[UR30][R170.64] ;  /* 0x0000001eaaaa7981 */ /* 0x000f62000c1e1100 */
[-C--:B------:R-:W-:Y:S02]  /*2270*/  LEA.HI.X.SX32 R149, R31, R152.reuse, 0x1, P3 ;  /* 0x000000981f957211 */ /* 0x080fe400018f0eff */
[----:B------:R-:W-:Y:S01]  /*2280*/  LEA.HI.X.SX32 R151, R33, R152, 0x1, P4 ;  /* 0x0000009821977211 */ /* 0x000fe200020f0eff */
[----:B------:R-:W5:Y:S04]  /*2290*/  LDG.E.U8 R172, desc[UR30][R172.64] ;  /* 0x0000001eacac7981 */ /* 0x000f68000c1e1100 */
        /* <DEDUP_REMOVED lines=44> */
[----:B------:R-:W5:Y:S01]  /*2560*/  LDG.E.U8 R4, desc[UR30][R4.64] ;  /* 0x0000001e04047981 */ /* 0x000f62000c1e1100 */
[----:B--2---:R-:W-:-:S03]  /*2570*/  R2UR UR36, R248 ;  /* 0x00000000f82472ca */ /* 0x004fc600000e0000 */
[----:B------:R-:W5:Y:S04]  /*2580*/  LDG.E.U8 R52, desc[UR30][R52.64] ;  /* 0x0000001e34347981 */ /* 0x000f68000c1e1100 */
[----:B------:R1:W5:Y:S02]  /*2590*/  LDG.E.U8 R5, desc[UR30][R132.64] ;  /* 0x0000001e84057981 */ /* 0x000364000c1e1100 */
[C---:B-1----:R-:W-:Y:S02]  /*25a0*/  IADD3 R132, P0, PT, R25.reuse, R126, RZ ;  /* 0x0000007e19847210 */ /* 0x042fe40007f1e0ff */
[----:B------:R-:W1:Y:S02]  /*25b0*/  LDC.64 R126, c[0x0][0x3c0] ;  /* 0x0000f000ff7e7b82 */ /* 0x000e640000000a00 */
[----:B------:R-:W-:-:S02]  /*25c0*/  LEA.HI.X.SX32 R133, R25, R152, 0x1, P0 ;  /* 0x0000009819857211 */ /* 0x000fc400000f0eff */
[----:B------:R-:W-:Y:S01]  /*25d0*/  SHF.R.U32.HI R23, RZ, 0x5, R0 ;  /* 0x00000005ff177819 */ /* 0x000fe20000011600 */
[----:B0-----:R-:W-:Y:S02]  /*25e0*/  IMAD R249, R249, UR4, RZ ;  /* 0x00000004f9f97c24 */ /* 0x001fe4000f8e02ff */
[----:B------:R0:W5:Y:S01]  /*25f0*/  LDG.E.U8 R21, desc[UR30][R132.64] ;  /* 0x0000001e84157981 */ /* 0x000162000c1e1100 */
[----:B------:R-:W0:Y:S01]  /*2600*/  LDC.64 R152, c[0x0][0x388] ;  /* 0x0000e200ff987b82 */ /* 0x000e220000000a00 */
[----:B------:R-:W-:Y:S02]  /*2610*/  R2UR UR17, R23 ;  /* 0x00000000171172ca */ /* 0x000fe400000e0000 */
[----:B------:R-:W-:Y:S01]  /*2620*/  LOP3.LUT R53, R0, 0x7f, RZ, 0xc0, !PT ;  /* 0x0000007f00357812 */ /* 0x000fe200078ec0ff */
[----:B-1----:R-:W-:-:S05]  /*2630*/  IMAD R19, R126, UR7, RZ ;  /* 0x000000077e137c24 */ /* 0x002fca000f8e02ff */
[--C-:B------:R-:W-:Y:S02]  /*2640*/  SHF.R.S32.HI R126, RZ, 0x1f, R19.reuse ;  /* 0x0000001fff7e7819 */ /* 0x100fe40000011413 */
[----:B0-----:R-:W-:Y:S02]  /*2650*/  IADD3 R132, P0, P1, R249, R152, R19 ;  /* 0x00000098f9847210 */ /* 0x001fe4000791e013 */
[----:B------:R-:W-:-:S04]  /*2660*/  SHF.R.S32.HI R249, RZ, 0x1f, R249 ;  /* 0x0000001ffff97819 */ /* 0x000fc800000114f9 */
[----:B------:R-:W-:Y:S01]  /*2670*/  IADD3.X R133, PT, PT, R249, R153, R126, P0, P1 ;  /* 0x00000099f9857210 */ /* 0x000fe200007e247e */
[----:B------:R-:W-:Y:S06]  /*2680*/  BRA.U UP0, `(.L_x_5) ;  /* 0x0000000100187547 */ /* 0x000fec000b800000 */
[----:B------:R-:W-:Y:S02]  /*2690*/  ELECT P0, URZ, PT ;  /* 0x0000000000ff782f */ /* 0x000fe40003800000 */
[----:B------:R-:W-:Y:S01]  /*26a0*/  MOV R13, 0x1 ;  /* 0x00000001000d7802 */ /* 0x000fe20000000f00 */
[----:B------:R-:W-:Y:S01]  /*26b0*/  UMOV UR4, 0x40 ;  /* 0x0000004000047882 */ /* 0x000fe20000000000 */
[----:B------:R-:W-:Y:S01]  /*26c0*/  UVIRTCOUNT.DEALLOC.SMPOOL 0x80 ;  /* 0x000000800000784c */ /* 0x000fe20000000000 */
[----:B------:R-:W-:-:S09]  /*26d0*/  ULEA UR4, UR6, UR4, 0x18 ;  /* 0x0000000406047291 */ /* 0x000fd2000f8ec0ff */
[----:B------:R0:W-:Y:S03]  /*26e0*/  @P0 STS.U8 [UR4], R13 ;  /* 0x0000000dff000988 */ /* 0x0001e60008000004 */
.L_x_5:
[----:B-----5:R-:W-:Y:S01]  /*26f0*/  STS.U8 [R53+UR10], R2 ;  /* 0x0000000235007988 */ /* 0x020fe2000800000a */
[C---:B------:R-:W-:Y:S01]  /*2700*/  LOP3.LUT R49, R53.reuse, 0x10, RZ, 0x3c, !PT ;  /* 0x0000001035317812 */ /* 0x040fe200078e3cff */
[----:B------:R-:W-:Y:S01]  /*2710*/  USHF.L.U32 UR4, UR17, 0x15, URZ ;  /* 0x0000001511047899 */ /* 0x000fe200080006ff */
[C---:B------:R-:W-:Y:S01]  /*2720*/  LOP3.LUT R47, R53.reuse, 0x20, RZ, 0x3c, !PT ;  /* 0x00000020352f7812 */ /* 0x040fe200078e3cff */
[----:B------:R1:W-:Y:S01]  /*2730*/  STS.U8 [R53+UR10+0x400], R4 ;  /* 0x0004000435007988 */ /* 0x0003e2000800000a */
[C---:B------:R-:W-:Y:S01]  /*2740*/  LOP3.LUT R45, R53.reuse, 0x30, RZ, 0x3c, !PT ;  /* 0x00000030352d7812 */ /* 0x040fe200078e3cff */
[----:B------:R-:W-:Y:S01]  /*2750*/  ULOP3.LUT UR4, UR4, 0x600000, URZ, 0xc0, !UPT ;  /* 0x0060000004047892 */ /* 0x000fe2000f8ec0ff */
[C---:B------:R-:W-:Y:S01]  /*2760*/  LOP3.LUT R43, R53.reuse, 0x40, RZ, 0x3c, !PT ;  /* 0x00000040352b7812 */ /* 0x040fe200078e3cff */
[----:B------:R2:W-:Y:S01]  /*2770*/  STS.U8 [R53+UR10+0x800], R6 ;  /* 0x0008000635007988 */ /* 0x0005e2000800000a */
[C---:B------:R-:W-:Y:S01]  /*2780*/  LOP3.LUT R41, R53.reuse, 0x50, RZ, 0x3c, !PT ;  /* 0x0000005035297812 */ /* 0x040fe200078e3cff */
[----:B------:R-:W-:Y:S01]  /*2790*/  UIADD3 UR11, UPT, UPT, UR36, UR4, URZ ;  /* 0x00000004240b7290 */ /* 0x000fe2000fffe0ff */
[C---:B------:R-:W-:Y:S01]  /*27a0*/  LOP3.LUT R39, R53.reuse, 0x60, RZ, 0x3c, !PT ;  /* 0x0000006035277812 */ /* 0x040fe200078e3cff */
[----:B------:R-:W-:Y:S01]  /*27b0*/  STS.U8 [R53+UR10+0xc00], R8 ;  /* 0x000c000835007988 */ /* 0x000fe2000800000a */
[----:B------:R-:W-:Y:S01]  /*27c0*/  LOP3.LUT R37, R53, 0x70, RZ, 0x3c, !PT ;  /* 0x0000007035257812 */ /* 0x000fe200078e3cff */
[----:B------:R-:W-:Y:S01]  /*27d0*/  UMOV UR5, 0x1 ;  /* 0x0000000100057882 */ /* 0x000fe20000000000 */
[----:B------:R-:W-:Y:S01]  /*27e0*/  LOP3.LUT P0, RZ, R0, 0x7f, RZ, 0xc0, !PT ;  /* 0x0000007f00ff7812 */ /* 0x000fe2000780c0ff */
[----:B------:R-:W-:Y:S01]  /*27f0*/  STS.U8 [R53+UR10+0x1000], R10 ;  /* 0x0010000a35007988 */ /* 0x000fe2000800000a */
[----:B------:R-:W-:Y:S01]  /*2800*/  UIADD3 UR13, UPT, UPT, UR10, 0x8000, URZ ;  /* 0x000080000a0d7890 */ /* 0x000fe2000fffe0ff */
[----:B-1----:R-:W1:Y:S01]  /*2810*/  LDC R4, c[0x0][0x3c4] ;  /* 0x0000f100ff047b82 */ /* 0x002e620000000800 */
[----:B------:R-:W3:Y:S01]  /*2820*/  LDCU UR18, c[0x0][0x3f0] ;  /* 0x00007e00ff1277ac */ /* 0x000ee20008000800 */
[----:B------:R-:W-:Y:S01]  /*2830*/  STS.U8 [R53+UR10+0x1400], R14 ;  /* 0x0014000e35007988 */ /* 0x000fe2000800000a */
[----:B------:R-:W-:Y:S01]  /*2840*/  PRMT R2, RZ, 0x7610, R2 ;  /* 0x00007610ff027816 */ /* 0x000fe20000000002 */
[----:B------:R-:W4:Y:S02]  /*2850*/  LDCU UR6, c[0x0][0x3c4] ;  /* 0x00007880ff0677ac */ /* 0x000f240008000800 */
[----:B------:R-:W-:Y:S02]  /*2860*/  STS.U8 [R53+UR10+0x1800], R16 ;  /* 0x0018001035007988 */ /* 0x000fe4000800000a */
[----:B------:R-:W0:Y:S02]  /*2870*/  LDC R19, c[0x0][0x3c4] ;  /* 0x0000f100ff137b82 */ /* 0x000e240000000800 */
[----:B------:R2:W-:Y:S01]  /*2880*/  STS.U8 [R53+UR10+0x1c00], R18 ;  /* 0x001c001235007988 */ /* 0x0005e2000800000a */
[----:B------:R-:W-:Y:S01]  /*2890*/  VOTEU.ALL UP1, P0 ;  /* 0x0000000000ff7886 */ /* 0x000fe20000020000 */
[----:B------:R-:W-:-:S02]  /*28a0*/  VOTEU.ALL UP2, P0 ;  /* 0x0000000000ff7886 */ /* 0x000fc40000040000 */
[----:B------:R2:W-:Y:S02]  /*28b0*/  STS.U8 [R53+UR10+0x2000], R20 ;  /* 0x0020001435007988 */ /* 0x0005e4000800000a */
[----:B------:R-:W-:-:S04]  /*28c0*/  @!UP1 UIADD3 UR8, UPT, UPT, -UR5, 0x100000, URZ ;  /* 0x0010000005089890 */ /* 0x000fc8000fffe1ff */
[----:B------:R-:W-:Y:S02]  /*28d0*/  @!UP1 USHF.L.U32 UR9, UR8, 0xb, URZ ;  /* 0x0000000b08099899 */ /* 0x000fe400080006ff */
[----:B------:R-:W-:Y:S01]  /*28e0*/  @!UP1 USHF.L.U32 UR8, UR8, 0x1, URZ ;  /* 0x0000000108089899 */ /* 0x000fe200080006ff */
[----:B------:R-:W0:Y:S01]  /*28f0*/  LDC R25, c[0x0][0x3c4] ;  /* 0x0000f100ff197b82 */ /* 0x000e220000000800 */
[----:B------:R-:W-:Y:S01]  /*2900*/  STS.U8 [R53+UR10+0x2400], R22 ;  /* 0x0024001635007988 */ /* 0x000fe2000800000a */
[----:B---3--:R-:W-:-:S03]  /*2910*/  ISETP.LT.AND P1, PT, RZ, UR18, PT ;  /* 0x00000012ff007c0c */ /* 0x008fc6000bf21270 */
[----:B------:R-:W-:Y:S01]  /*2920*/  STS.U8 [R53+UR10+0x2800], R24 ;  /* 0x0028001835007988 */ /* 0x000fe2000800000a */
[----:B--2---:R-:W-:Y:S02]  /*2930*/  PRMT R6, RZ, 0x7610, R6 ;  /* 0x00007610ff067816 */ /* 0x004fe40000000006 */
[----:B------:R-:W2:Y:S01]  /*2940*/  LDC R18, c[0x0][0x3c4] ;  /* 0x0000f100ff127b82 */ /* 0x000ea20000000800 */
[----:B------:R-:W-:Y:S04]  /*2950*/  STS.U8 [R53+UR10+0x2c00], R26 ;  /* 0x002c001a35007988 */ /* 0x000fe8000800000a */
[----:B------:R-:W-:Y:S03]  /*2960*/  STS.U8 [R53+UR10+0x3000], R28 ;  /* 0x0030001c35007988 */ /* 0x000fe6000800000a */
[----:B------:R-:W3:Y:S01]  /*2970*/  LDC R20, c[0x0][0x3c4] ;  /* 0x0000f100ff147b82 */ /* 0x000ee20000000800 */
[----:B------:R-:W-:Y:S04]  /*2980*/  STS.U8 [R53+UR10+0x3400], R30 ;  /* 0x0034001e35007988 */ /* 0x000fe8000800000a */
[----:B------:R-:W-:Y:S03]  /*2990*/  STS.U8 [R53+UR10+0x3800], R32 ;  /* 0x0038002035007988 */ /* 0x000fe6000800000a */
[----:B------:R-:W0:Y:S01]  /*29a0*/  LDC R35, c[0x0][0x3c4] ;  /* 0x0000f100ff237b82 */ /* 0x000e220000000800 */
[----:B------:R-:W-:Y:S04]  /*29b0*/  STS.U8 [R53+UR10+0x3c00], R46 ;  /* 0x003c002e35007988 */ /* 0x000fe8000800000a */
[----:B------:R-:W-:Y:S04]  /*29c0*/  STS.U8 [R49+UR10+0x80], R34 ;  /* 0x0000802231007988 */ /* 0x000fe8000800000a */
[----:B------:R-:W-:Y:S04]  /*29d0*/  STS.U8 [R49+UR10+0x3c80], R50 ;  /* 0x003c803231007988 */ /* 0x000fe8000800000a */
[----:B------:R1:W-:Y:S04]  /*29e0*/  STS.U8 [R49+UR10+0x480], R36 ;  /* 0x0004802431007988 */ /* 0x0003e8000800000a */
[----:B------:R-:W-:Y:S04]  /*29f0*/  STS.U8 [R49+UR10+0x880], R38 ;  /* 0x0008802631007988 */ /* 0x000fe8000800000a */
[----:B------:R-:W-:Y:S01]  /*2a00*/  STS.U8 [R49+UR10+0xc80], R40 ;  /* 0x000c802831007988 */ /* 0x000fe2000800000a */
[----:B-1----:R-:W1:Y:S03]  /*2a10*/  LDC R36, c[0x0][0x3c4] ;  /* 0x0000f100ff247b82 */ /* 0x002e660000000800 */
[----:B------:R-:W-:Y:S04]  /*2a20*/  STS.U8 [R49+UR10+0x1080], R42 ;  /* 0x0010802a31007988 */ /* 0x000fe8000800000a */
        /* <DEDUP_REMOVED lines=10> */
[----:B------:R0:W-:Y:S04]  /*2ad0*/  STS.U8 [R47+UR10+0x3d00], R12 ;  /* 0x003d000c2f007988 */ /* 0x0001e8000800000a */
[----:B------:R-:W-:Y:S04]  /*2ae0*/  STS.U8 [R47+UR10+0x100], R68 ;  /* 0x000100442f007988 */ /* 0x000fe8000800000a */
[----:B------:R-:W-:Y:S01]  /*2af0*/  STS.U8 [R47+UR10+0x500], R70 ;  /* 0x000500462f007988 */ /* 0x000fe2000800000a */
[----:B0-----:R-:W0:Y:S03]  /*2b00*/  LDC R12, c[0x0][0x3c4] ;  /* 0x0000f100ff0c7b82 */ /* 0x001e260000000800 */
        /* <DEDUP_REMOVED lines=31> */
[----:B0-----:R-:W-:-:S03]  /*2d00*/  SHF.L.U32 R3, R127, 0x1, RZ ;  /* 0x000000017f037819 */ /* 0x001fc600000006ff */
[----:B------:R-:W-:Y:S01]  /*2d10*/  STS.U8 [R43+UR10+0x600], R130 ;  /* 0x000600822b007988 */ /* 0x000fe2000800000a */
[----:B------:R-:W-:-:S03]  /*2d20*/  IADD3 R248, P2, PT, R3, R132, RZ ;  /* 0x0000008403f87210 */ /* 0x000fc60007f5e0ff */
[----:B------:R0:W-:Y:S04]  /*2d30*/  STS.U8 [R43+UR10+0xa00], R5 ;  /* 0x000a00052b007988 */ /* 0x0001e8000800000a */
[----:B------:R-:W-:Y:S04]  /*2d40*/  STS.U8 [R43+UR10+0xe00], R134 ;  /* 0x000e00862b007988 */ /* 0x000fe8000800000a */
[----:B------:R-:W-:Y:S01]  /*2d50*/  STS.U8 [R43+UR10+0x1200], R136 ;  /* 0x001200882b007988 */ /* 0x000fe2000800000a */
[----:B0-----:R-:W-:-:S03]  /*2d60*/  IMAD.SHL.U32 R5, R127, 0x8, RZ ;  /* 0x000000087f057824 */ /* 0x001fc600078e00ff */
[----:B------:R-:W-:Y:S04]  /*2d70*/  STS.U8 [R43+UR10+0x1600], R138 ;  /* 0x0016008a2b007988 */ /* 0x000fe8000800000a */
[----:B------:R-:W-:Y:S04]  /*2d80*/  STS.U8 [R43+UR10+0x1a00], R140 ;  /* 0x001a008c2b007988 */ /* 0x000fe8000800000a */
[----:B------:R-:W-:Y:S04]  /*2d90*/  STS.U8 [R43+UR10+0x1e00], R142 ;  /* 0x001e008e2b007988 */ /* 0x000fe8000800000a */
[----:B------:R0:W-:Y:S04]  /*2da0*/  STS.U8 [R43+UR10+0x2200], R7 ;  /* 0x002200072b007988 */ /* 0x0001e8000800000a */
[----:B------:R0:W-:Y:S04]  /*2db0*/  STS.U8 [R43+UR10+0x2600], R9 ;  /* 0x002600092b007988 */ /* 0x0001e8000800000a */
[----:B------:R-:W-:Y:S04]  /*2dc0*/  STS.U8 [R43+UR10+0x2a00], R11 ;  /* 0x002a000b2b007988 */ /* 0x000fe8000800000a */
[----:B------:R0:W-:Y:S04]  /*2dd0*/  STS.U8 [R43+UR10+0x2e00], R15 ;  /* 0x002e000f2b007988 */ /* 0x0001e8000800000a */
[----:B------:R-:W-:Y:S04]  /*2de0*/  STS.U8 [R43+UR10+0x3200], R17 ;  /* 0x003200112b007988 */ /* 0x000fe8000800000a */
[----:B------:R-:W-:Y:S01]  /*2df0*/  STS.U8 [R43+UR10+0x3600], R154 ;  /* 0x0036009a2b007988 */ /* 0x000fe2000800000a */
[----:B------:R-:W-:Y:S03]  /*2e00*/  STTM.x128 tmem[UR11], RZ ;  /* 0x000000ff000079ed */ /* 0x000fe600083c000b */
[----:B------:R-:W-:Y:S01]  /*2e10*/  STS.U8 [R43+UR10+0x3a00], R156 ;  /* 0x003a009c2b007988 */ /* 0x000fe2000800000a */
[----:B------:R-:W-:Y:S01]  /*2e20*/  LEA.HI.X.SX32 R249, R3, R133, 0x1, P2 ;  /* 0x0000008503f97211 */ /* 0x000fe200010f0eff */
[----:B0-----:R-:W-:Y:S01]  /*2e30*/  IMAD R7, R127, 0x6, RZ ;  /* 0x000000067f077824 */ /* 0x001fe200078e02ff */
[----:B------:R-:W-:Y:S01]  /*2e40*/  PRMT R9, RZ, 0x7610, R9 ;  /* 0x00007610ff097816 */ /* 0x000fe20000000009 */
[----:B------:R-:W-:Y:S01]  /*2e50*/  STS.U8 [R41+UR10+0x3e80], R146 ;  /* 0x003e809229007988 */ /* 0x000fe2000800000a */
[----:B------:R-:W0:Y:S03]  /*2e60*/  LDC R15, c[0x0][0x3c4] ;  /* 0x0000f100ff0f7b82 */ /* 0x000e260000000800 */
        /* <DEDUP_REMOVED lines=46> */
[----:B------:R-:W-:Y:S01]  /*3150*/  STS.U8 [R37+UR10+0x3b80], R246 ;  /* 0x003b80f625007988 */ /* 0x000fe2000800000a */
[----:B------:R-:W0:Y:S02]  /*3160*/  FENCE.VIEW.ASYNC.T ;  /* 0x00000000000073c6 */ /* 0x000e240000000200 */
[----:B0-----:R-:W-:Y:S01]  /*3170*/  BAR.SYNC.DEFER_BLOCKING 0x0 ;  /* 0x0000000000007b1d */ /* 0x001fe20000010000 */
[----:B------:R-:W-:-:S04]  /*3180*/  IADD3 R244, P3, PT, R5, R132, RZ ;  /* 0x0000008405f47210 */ /* 0x000fc80007f7e0ff */
[----:B------:R-:W-:Y:S01]  /*3190*/  LEA.HI.X.SX32 R245, R5, R133, 0x1, P3 ;  /* 0x0000008505f57211 */ /* 0x000fe200018f0eff */
[----:B------:R-:W0:Y:S02]  /*31a0*/  FENCE.VIEW.ASYNC.S ;  /* 0x00000000000073c6 */ /* 0x000e240000000000 */
[----:B0-----:R0:W0:Y:S02]  /*31b0*/  @!UP2 SYNCS.EXCH.64 URZ, [UR13], UR8 ;  /* 0x000000080dffa5b2 */ /* 0x0010240008000100 */
[----:B0-----:R-:W-:Y:S01]  /*31c0*/  BAR.SYNC.DEFER_BLOCKING 0x0 ;  /* 0x0000000000007b1d */ /* 0x001fe20000010000 */
[C---:B------:R-:W-:Y:S02]  /*31d0*/  IMAD R5, R127.reuse, 0x3, RZ ;  /* 0x000000037f057824 */ /* 0x040fe400078e02ff */
[----:B------:R-:W-:-:S03]  /*31e0*/  IMAD.SHL.U32 R3, R127, 0x4, RZ ;  /* 0x000000047f037824 */ /* 0x000fc600078e00ff */
[CC--:B------:R-:W-:Y:S01]  /*31f0*/  IADD3 R152, P2, PT, R5.reuse, R132.reuse, RZ ;  /* 0x0000008405987210 */ /* 0x0c0fe20007f5e0ff */
[----:B------:R0:W-:Y:S03]  /*3200*/  STL.64 [R1+0x10], R248 ;  /* 0x000010f801007387 */ /* 0x0001e60000100a00 */
[-C--:B------:R-:W-:Y:S02]  /*3210*/  LEA.HI.X.SX32 R153, R5, R133.reuse, 0x1, P2 ;  /* 0x0000008505997211 */ /* 0x080fe400010f0eff */
[CC--:B------:R-:W-:Y:S01]  /*3220*/  IADD3 R16, P2, PT, R3.reuse, R132.reuse, RZ ;  /* 0x0000008403107210 */ /* 0x0c0fe20007f5e0ff */
[----:B------:R0:W3:Y:S01]  /*3230*/  @P1 LDG.E.U8 R6, desc[UR30][R248.64] ;  /* 0x0000001ef8061981 */ /* 0x0000e2000c1e1100 */
[----:B------:R-:W-:Y:S02]  /*3240*/  PRMT R13, RZ, 0x7610, R13 ;  /* 0x00007610ff0d7816 */ /* 0x000fe4000000000d */
[----:B------:R-:W-:Y:S01]  /*3250*/  LEA.HI.X.SX32 R17, R3, R133, 0x1, P2 ;  /* 0x0000008503117211 */ /* 0x000fe200010f0eff */
[----:B------:R-:W-:Y:S01]  /*3260*/  IMAD R5, R127, 0x5, RZ ;  /* 0x000000057f057824 */ /* 0x000fe200078e02ff */
[----:B------:R-:W-:Y:S01]  /*3270*/  PRMT R21, RZ, 0x7610, R21 ;  /* 0x00007610ff157816 */ /* 0x000fe20000000015 */
[----:B------:R-:W3:Y:S01]  /*3280*/  @P1 LDG.E.U8 R2, desc[UR30][R132.64] ;  /* 0x0000001e84021981 */ /* 0x000ee2000c1e1100 */
[----:B0-----:R-:W-:-:S03]  /*3290*/  IADD3 R248, P4, PT, R7, R132, RZ ;  /* 0x0000008407f87210 */ /* 0x001fc60007f9e0ff */
[----:B------:R-:W-:Y:S01]  /*32a0*/  STL.64 [R1+0x8], R152 ;  /* 0x0000089801007387 */ /* 0x000fe20000100a00 */
[----:B------:R-:W-:-:S03]  /*32b0*/  LEA.HI.X.SX32 R249, R7, R133, 0x1, P4 ;  /* 0x0000008507f97211 */ /* 0x000fc600020f0eff */
[----:B------:R0:W3:Y:S01]  /*32c0*/  @P1 LDG.E.U8 R9, desc[UR30][R16.64] ;  /* 0x0000001e10091981 */ /* 0x0000e2000c1e1100 */
[----:B------:R-:W1:Y:S01]  /*32d0*/  LDC R7, c[0x0][0x3c4] ;  /* 0x0000f100ff077b82 */ /* 0x000e620000000800 */
[----:B------:R-:W-:Y:S02]  /*32e0*/  IMAD R127, R127, 0x7, RZ ;  /* 0x000000077f7f7824 */ /* 0x000fe400078e02ff */
[----:B------:R0:W-:Y:S01]  /*32f0*/  STL.64 [R1], R16 ;  /* 0x0000001001007387 */ /* 0x0001e20000100a00 */
[-C--:B------:R-:W-:Y:S02]  /*3300*/  IADD3 R250, P3, PT, R5, R132.reuse, RZ ;  /* 0x0000008405fa7210 */ /* 0x080fe40007f7e0ff */
[----:B------:R-:W-:Y:S01]  /*3310*/  SHF.L.U32 R3, R4, 0x4, RZ ;  /* 0x0000000404037819 */ /* 0x000fe200000006ff */
[----:B------:R-:W3:Y:S01]  /*3320*/  @P1 LDG.E.U8 R13, desc[UR30][R244.64] ;  /* 0x0000001ef40d1981 */ /* 0x000ee2000c1e1100 */
[----:B------:R-:W-:Y:S01]  /*3330*/  IADD3 R246, P2, PT, R127, R132, RZ ;  /* 0x000000847ff67210 */ /* 0x000fe20007f5e0ff */
[----:B0-----:R-:W0:Y:S01]  /*3340*/  LDC R16, c[0x0][0x3c4] ;  /* 0x0000f100ff107b82 */ /* 0x001e220000000800 */
[----:B------:R-:W-:-:S02]  /*3350*/  LEA.HI.X.SX32 R251, R5, R133, 0x1, P3 ;  /* 0x0000008505fb7211 */ /* 0x000fc400018f0eff */
[-C--:B------:R-:W-:Y:S02]  /*3360*/  IADD3 R228, P3, PT, R3, R132.reuse, RZ ;  /* 0x0000008403e47210 */ /* 0x080fe40007f7e0ff */
[-C--:B------:R-:W-:Y:S02]  /*3370*/  LEA.HI.X.SX32 R247, R127, R133.reuse, 0x1, P2 ;  /* 0x000000857ff77211 */ /* 0x080fe400010f0eff */
[----:B----4-:R-:W-:Y:S01]  /*3380*/  IADD3 R26, P2, PT, R132, UR6, RZ ;  /* 0x00000006841a7c10 */ /* 0x010fe2000ff5e0ff */
[----:B------:R-:W4:Y:S01]  /*3390*/  LDC R17, c[0x0][0x3c4] ;  /* 0x0000f100ff117b82 */ /* 0x000f220000000800 */
[-C--:B------:R-:W-:Y:S01]  /*33a0*/  LEA.HI.X.SX32 R229, R3, R133.reuse, 0x1, P3 ;  /* 0x0000008503e57211 */ /* 0x080fe200018f0eff */
[----:B-1----:R-:W-:Y:S01]  /*33b0*/  IMAD R3, R7, 0x9, RZ ;  /* 0x0000000907037824 */ /* 0x002fe200078e02ff */
[----:B------:R-:W-:Y:S01]  /*33c0*/  LEA.HI.X.SX32 R27, R19, R133, 0x1, P2 ;  /* 0x00000085131b7211 */ /* 0x000fe200010f0eff */
[----:B------:R-:W-:Y:S01]  /*33d0*/  IMAD R5, R12, 0x18, RZ ;  /* 0x000000180c057824 */ /* 0x000fe200078e02ff */
[----:B------:R-:W-:Y:S01]  /*33e0*/  PRMT R4, RZ, 0x7610, R4 ;  /* 0x00007610ff047816 */ /* 0x000fe20000000004 */
[----:B------:R-:W3:Y:S02]  /*33f0*/  @P1 LDG.E.U8 R21, desc[UR30][R228.64] ;  /* 0x0000001ee4151981 */ /* 0x000ee4000c1e1100 */
[----:B------:R-:W1:Y:S01]  /*3400*/  LDC R7, c[0x0][0x3c4] ;  /* 0x0000f100ff077b82 */ /* 0x000e620000000800 */
[----:B------:R-:W-:-:S02]  /*3410*/  IADD3 R212, P4, PT, R5, R132, RZ ;  /* 0x0000008405d47210 */ /* 0x000fc40007f9e0ff */
[----:B------:R-:W-:-:S05]  /*3420*/  IADD3 R242, P3, PT, R3, R132, RZ ;  /* 0x0000008403f27210 */ /* 0x000fca0007f7e0ff */
[----:B------:R-:W2:Y:S01]  /*3430*/  LDC R19, c[0x0][0x3c4] ;  /* 0x0000f100ff137b82 */ /* 0x000ea20000000800 */
[-C--:B------:R-:W-:Y:S01]  /*3440*/  LEA.HI.X.SX32 R213, R5, R133.reuse, 0x1, P4 ;  /* 0x0000008505d57211 */ /* 0x080fe200020f0eff */
[----:B------:R-:W-:Y:S01]  /*3450*/  IMAD R5, R15, 0x11, RZ ;  /* 0x000000110f057824 */ /* 0x000fe200078e02ff */
[----:B------:R-:W-:Y:S01]  /*3460*/  LEA.HI.X.SX32 R243, R3, R133, 0x1, P3 ;  /* 0x0000008503f37211 */ /* 0x000fe200018f0eff */
[----:B0-----:R-:W-:Y:S01]  /*3470*/  IMAD R3, R16, 0x19, RZ ;  /* 0x0000001910037824 */ /* 0x001fe200078e02ff */
[----:B------:R0:W-:Y:S03]  /*3480*/  STL.64 [R1+0x18], R26 ;  /* 0x0000181a01007387 */ /* 0x0001e60000100a00 */
[----:B------:R-:W0:Y:S01]  /*3490*/  LDC R16, c[0x0][0x3c4] ;  /* 0x0000f100ff107b82 */ /* 0x000e220000000800 */
[-C--:B------:R-:W-:Y:S01]  /*34a0*/  IADD3 R226, P2, PT, R5, R132.reuse, RZ ;  /* 0x0000008405e27210 */ /* 0x080fe20007f5e0ff */
[----:B------:R0:W3:Y:S01]  /*34b0*/  @P1 LDG.E.U8 R4, desc[UR30][R26.64] ;  /* 0x0000001e1a041981 */ /* 0x0000e2000c1e1100 */
[----:B------:R-:W-:-:S02]  /*34c0*/  IADD3 R210, P3, PT, R3, R132, RZ ;  /* 0x0000008403d27210 */ /* 0x000fc40007f7e0ff */
[-C--:B------:R-:W-:Y:S01]  /*34d0*/  LEA.HI.X.SX32 R227, R5, R133.reuse, 0x1, P2 ;  /* 0x0000008505e37211 */ /* 0x080fe200010f0eff */
[----:B----4-:R-:W-:Y:S02]  /*34e0*/  IMAD R5, R17, 0x12, RZ ;  /* 0x0000001211057824 */ /* 0x010fe400078e02ff */
[----:B------:R-:W4:Y:S01]  /*34f0*/  LDC R17, c[0x0][0x3c4] ;  /* 0x0000f100ff117b82 */ /* 0x000f220000000800 */
[----:B------:R-:W-:Y:S01]  /*3500*/  LEA.HI.X.SX32 R211, R3, R133, 0x1, P3 ;  /* 0x0000008503d37211 */ /* 0x000fe200018f0eff */
[----:B-1----:R-:W-:Y:S01]  /*3510*/  IMAD R3, R7, 0xa, RZ ;  /* 0x0000000a07037824 */ /* 0x002fe200078e02ff */
[----:B------:R-:W-:Y:S01]  /*3520*/  IADD3 R224, P3, PT, R5, R132, RZ ;  /* 0x0000008405e07210 */ /* 0x000fe20007f7e0ff */
[----:B--2---:R-:W-:-:S04]  /*3530*/  IMAD R7, R19, 0x1a, RZ ;  /* 0x0000001a13077824 */ /* 0x004fc800078e02ff */
[----:B0-----:R-:W0:Y:S01]  /*3540*/  LDC R26, c[0x0][0x3c4] ;  /* 0x0000f100ff1a7b82 */ /* 0x001e220000000800 */
[----:B------:R-:W-:Y:S01]  /*3550*/  LEA.HI.X.SX32 R225, R5, R133, 0x1, P3 ;  /* 0x0000008505e17211 */ /* 0x000fe200018f0eff */
[----:B------:R-:W-:Y:S01]  /*3560*/  IMAD R5, R18, 0x13, RZ ;  /* 0x0000001312057824 */ /* 0x000fe200078e02ff */
[----:B------:R-:W-:-:S05]  /*3570*/  IADD3 R240, P2, PT, R3, R132, RZ ;  /* 0x0000008403f07210 */ /* 0x000fca0007f5e0ff */
[----:B------:R-:W1:Y:S01]  /*3580*/  LDC R19, c[0x0][0x3c4] ;  /* 0x0000f100ff137b82 */ /* 0x000e620000000800 */
[----:B------:R-:W-:Y:S01]  /*3590*/  LEA.HI.X.SX32 R241, R3, R133, 0x1, P2 ;  /* 0x0000008503f17211 */ /* 0x000fe200010f0eff */
[----:B------:R-:W-:Y:S01]  /*35a0*/  IMAD R3, R16, 0xb, RZ ;  /* 0x0000000b10037824 */ /* 0x000fe200078e02ff */
[----:B------:R-:W-:-:S05]  /*35b0*/  IADD3 R208, P2, PT, R7, R132, RZ ;  /* 0x0000008407d07210 */ /* 0x000fca0007f5e0ff */
[----:B------:R-:W2:Y:S01]  /*35c0*/  LDC R18, c[0x0][0x3c4] ;  /* 0x0000f100ff127b82 */ /* 0x000ea20000000800 */
[----:B------:R-:W-:Y:S01]  /*35d0*/  LEA.HI.X.SX32 R209, R7, R133, 0x1, P2 ;  /* 0x0000008507d17211 */ /* 0x000fe200010f0eff */
[----:B---3--:R-:W-:Y:S01]  /*35e0*/  IMAD R7, R20, 0x1b, RZ ;  /* 0x0000001b14077824 */ /* 0x008fe200078e02ff */
[-C--:B------:R-:W-:Y:S02]  /*35f0*/  IADD3 R238, P2, PT, R3, R132.reuse, RZ ;  /* 0x0000008403ee7210 */ /* 0x080fe40007f5e0ff */
[----:B------:R-:W-:-:S03]  /*3600*/  IADD3 R222, P3, PT, R5, R132, RZ ;  /* 0x0000008405de7210 */ /* 0x000fc60007f7e0ff */
[----:B------:R-:W3:Y:S01]  /*3610*/  LDC R20, c[0x0][0x3c4] ;  /* 0x0000f100ff147b82 */ /* 0x000ee20000000800 */
[-C--:B------:R-:W-:Y:S01]  /*3620*/  LEA.HI.X.SX32 R239, R3, R133.reuse, 0x1, P2 ;  /* 0x0000008503ef7211 */ /* 0x080fe200010f0eff */
[----:B----4-:R-:W-:Y:S01]  /*3630*/  IMAD R3, R17, 0xc, RZ ;  /* 0x0000000c11037824 */ /* 0x010fe200078e02ff */
[-C--:B------:R-:W-:Y:S02]  /*3640*/  LEA.HI.X.SX32 R223, R5, R133.reuse, 0x1, P3 ;  /* 0x0000008505df7211 */ /* 0x080fe400018f0eff */
[-C--:B------:R-:W-:Y:S02]  /*3650*/  IADD3 R206, P3, PT, R7, R132.reuse, RZ ;  /* 0x0000008407ce7210 */ /* 0x080fe40007f7e0ff */
[-C--:B------:R-:W-:Y:S01]  /*3660*/  IADD3 R236, P2, PT, R3, R132.reuse, RZ ;  /* 0x0000008403ec7210 */ /* 0x080fe20007f5e0ff */
[----:B-1----:R-:W-:Y:S01]  /*3670*/  IMAD R5, R19, 0x14, RZ ;  /* 0x0000001413057824 */ /* 0x002fe200078e02ff */
[-C--:B------:R-:W-:Y:S01]  /*3680*/  LEA.HI.X.SX32 R207, R7, R133.reuse, 0x1, P3 ;  /* 0x0000008507cf7211 */ /* 0x080fe200018f0eff */
[----:B------:R-:W-:Y:S01]  /*3690*/  IMAD R7, R25, 0x1c, RZ ;  /* 0x0000001c19077824 */ /* 0x000fe200078e02ff */
[----:B------:R-:W-:Y:S01]  /*36a0*/  LEA.HI.X.SX32 R237, R3, R133, 0x1, P2 ;  /* 0x0000008503ed7211 */ /* 0x000fe200010f0eff */
[----:B------:R-:W1:Y:S01]  /*36b0*/  LDC R19, c[0x0][0x3c4] ;  /* 0x0000f100ff137b82 */ /* 0x000e620000000800 */
[-C--:B------:R-:W-:Y:S01]  /*36c0*/  IADD3 R220, P2, PT, R5, R132.reuse, RZ ;  /* 0x0000008405dc7210 */ /* 0x080fe20007f5e0ff */
[----:B--2---:R-:W-:Y:S01]  /*36d0*/  IMAD R3, R18, 0xd, RZ ;  /* 0x0000000d12037824 */ /* 0x004fe200078e02ff */
[----:B------:R-:W-:-:S02]  /*36e0*/  IADD3 R204, P3, PT, R7, R132, RZ ;  /* 0x0000008407cc7210 */ /* 0x000fc40007f7e0ff */
[----:B------:R-:W-:-:S03]  /*36f0*/  LEA.HI.X.SX32 R221, R5, R133, 0x1, P2 ;  /* 0x0000008505dd7211 */ /* 0x000fc600010f0eff */
[----:B------:R-:W2:Y:S01]  /*3700*/  LDC R27, c[0x0][0x3c4] ;  /* 0x0000f100ff1b7b82 */ /* 0x000ea20000000800 */
[----:B------:R-:W-:Y:S02]  /*3710*/  IADD3 R234, P2, PT, R3, R132, RZ ;  /* 0x0000008403ea7210 */ /* 0x000fe40007f5e0ff */
[-C--:B------:R-:W-:Y:S02]  /*3720*/  LEA.HI.X.SX32 R205, R7, R133.reuse, 0x1, P3 ;  /* 0x0000008507cd7211 */ /* 0x080fe400018f0eff */
[----:B------:R-:W-:Y:S01]  /*3730*/  LEA.HI.X.SX32 R235, R3, R133, 0x1, P2 ;  /* 0x0000008503eb7211 */ /* 0x000fe200010f0eff */
[----:B---3--:R-:W-:Y:S02]  /*3740*/  IMAD R3, R20, 0x15, RZ ;  /* 0x0000001514037824 */ /* 0x008fe400078e02ff */
[----:B------:R-:W3:Y:S01]  /*3750*/  LDC R7, c[0x0][0x3c4] ;  /* 0x0000f100ff077b82 */ /* 0x000ee20000000800 */
[----:B0-----:R-:W-:-:S07]  /*3760*/  IMAD R5, R26, 0x1d, RZ ;  /* 0x0000001d1a057824 */ /* 0x001fce00078e02ff */
[----:B------:R-:W0:Y:S01]  /*3770*/  LDC R20, c[0x0][0x3c4] ;  /* 0x0000f100ff147b82 */ /* 0x000e220000000800 */
[-C--:B------:R-:W-:Y:S02]  /*3780*/  IADD3 R218, P2, PT, R3, R132.reuse, RZ ;  /* 0x0000008403da7210 */ /* 0x080fe40007f5e0ff */
[----:B------:R-:W-:Y:S02]  /*3790*/  PRMT R28, RZ, 0x7610, R28 ;  /* 0x00007610ff1c7816 */ /* 0x000fe4000000001c */
[----:B------:R-:W-:Y:S02]  /*37a0*/  IADD3 R202, P3, PT, R5, R132, RZ ;  /* 0x0000008405ca7210 */ /* 0x000fe40007f7e0ff */
[----:B------:R-:W-:Y:S02]  /*37b0*/  PRMT R14, RZ, 0x7610, R14 ;  /* 0x00007610ff0e7816 */ /* 0x000fe4000000000e */
[----:B------:R-:W-:Y:S01]  /*37c0*/  LEA.HI.X.SX32 R219, R3, R133, 0x1, P2 ;  /* 0x0000008503db7211 */ /* 0x000fe200010f0eff */
[----:B-1----:R-:W-:Y:S01]  /*37d0*/  IMAD R3, R19, 0xe, RZ ;  /* 0x0000000e13037824 */ /* 0x002fe200078e02ff */
[----:B------:R-:W-:Y:S01]  /*37e0*/  PRMT R22, RZ, 0x7610, R22 ;  /* 0x00007610ff167816 */ /* 0x000fe20000000016 */
[----:B------:R-:W4:Y:S01]  /*37f0*/  @P1 LDG.E.U8 R28, desc[UR30][R212.64] ;  /* 0x0000001ed41c1981 */ /* 0x000f22000c1e1100 */
[----:B------:R-:W-:-:S02]  /*3800*/  PRMT R29, RZ, 0x7610, R29 ;  /* 0x00007610ff1d7816 */ /* 0x000fc4000000001d */
[----:B------:R-:W-:Y:S01]  /*3810*/  LEA.HI.X.SX32 R203, R5, R133, 0x1, P3 ;  /* 0x0000008505cb7211 */ /* 0x000fe200018f0eff */
[----:B--2---:R-:W-:Y:S01]  /*3820*/  IMAD R5, R27, 0x16, RZ ;  /* 0x000000161b057824 */ /* 0x004fe200078e02ff */
[----:B------:R-:W-:Y:S01]  /*3830*/  PRMT R15, RZ, 0x7610, R15 ;  /* 0x00007610ff0f7816 */ /* 0x000fe2000000000f */
[----:B------:R-:W2:Y:S01]  /*3840*/  @P1 LDG.E.U8 R14, desc[UR30][R242.64] ;  /* 0x0000001ef20e1981 */ /* 0x000ea2000c1e1100 */
[----:B------:R-:W-:Y:S02]  /*3850*/  PRMT R23, RZ, 0x7610, R23 ;  /* 0x00007610ff177816 */ /* 0x000fe40000000017 */
[----:B------:R-:W-:Y:S01]  /*3860*/  PRMT R30, RZ, 0x7610, R30 ;  /* 0x00007610ff1e7816 */ /* 0x000fe2000000001e */
[----:B------:R-:W2:Y:S01]  /*3870*/  @P1 LDG.E.U8 R22, desc[UR30][R226.64] ;  /* 0x0000001ee2161981 */ /* 0x000ea2000c1e1100 */
[----:B------:R-:W-:Y:S01]  /*3880*/  IADD3 R232, P2, PT, R3, R132, RZ ;  /* 0x0000008403e87210 */ /* 0x000fe20007f5e0ff */
[----:B---3--:R-:W-:Y:S01]  /*3890*/  IMAD R7, R7, 0x1e, RZ ;  /* 0x0000001e07077824 */ /* 0x008fe200078e02ff */
[----:B------:R-:W-:Y:S01]  /*38a0*/  PRMT R8, RZ, 0x7610, R8 ;  /* 0x00007610ff087816 */ /* 0x000fe20000000008 */
[----:B------:R-:W3:Y:S01]  /*38b0*/  @P1 LDG.E.U8 R29, desc[UR30][R210.64] ;  /* 0x0000001ed21d1981 */ /* 0x000ee2000c1e1100 */
[----:B------:R-:W-:-:S02]  /*38c0*/  PRMT R16, RZ, 0x7610, R16 ;  /* 0x00007610ff107816 */ /* 0x000fc40000000010 */
[----:B------:R-:W-:Y:S01]  /*38d0*/  IADD3 R216, P3, PT, R5, R132, RZ ;  /* 0x0000008405d87210 */ /* 0x000fe20007f7e0ff */
[----:B------:R-:W3:Y:S01]  /*38e0*/  @P1 LDG.E.U8 R15, desc[UR30][R240.64] ;  /* 0x0000001ef00f1981 */ /* 0x000ee2000c1e1100 */
[----:B------:R-:W-:Y:S02]  /*38f0*/  PRMT R24, RZ, 0x7610, R24 ;  /* 0x00007610ff187816 */ /* 0x000fe40000000018 */
[----:B------:R-:W-:Y:S01]  /*3900*/  PRMT R31, RZ, 0x7610, R31 ;  /* 0x00007610ff1f7816 */ /* 0x000fe2000000001f */
[----:B------:R-:W3:Y:S01]  /*3910*/  @P1 LDG.E.U8 R23, desc[UR30][R224.64] ;  /* 0x0000001ee0171981 */ /* 0x000ee2000c1e1100 */
[-C--:B------:R-:W-:Y:S01]  /*3920*/  LEA.HI.X.SX32 R233, R3, R133.reuse, 0x1, P2 ;  /* 0x0000008503e97211 */ /* 0x080fe200010f0eff */
[----:B0-----:R-:W-:Y:S01]  /*3930*/  IMAD R3, R20, 0xf, RZ ;  /* 0x0000000f14037824 */ /* 0x001fe200078e02ff */
[----:B------:R-:W-:Y:S01]  /*3940*/  PRMT R17, RZ, 0x7610, R17 ;  /* 0x00007610ff117816 */ /* 0x000fe20000000011 */
[----:B------:R-:W3:Y:S01]  /*3950*/  @P1 LDG.E.U8 R30, desc[UR30][R208.64] ;  /* 0x0000001ed01e1981 */ /* 0x000ee2000c1e1100 */
[----:B------:R-:W-:-:S02]  /*3960*/  LEA.HI.X.SX32 R217, R5, R133, 0x1, P3 ;  /* 0x0000008505d97211 */ /* 0x000fc400018f0eff */
[----:B------:R-:W-:Y:S01]  /*3970*/  PRMT R25, RZ, 0x7610, R25 ;  /* 0x00007610ff197816 */ /* 0x000fe20000000019 */
[----:B------:R-:W3:Y:S01]  /*3980*/  @P1 LDG.E.U8 R8, desc[UR30][R152.64] ;  /* 0x0000001e98081981 */ /* 0x000ee2000c1e1100 */
[-C--:B------:R-:W-:Y:S02]  /*3990*/  IADD3 R200, P3, PT, R7, R132.reuse, RZ ;  /* 0x0000008407c87210 */ /* 0x080fe40007f7e0ff */
[----:B------:R-:W-:Y:S01]  /*39a0*/  PRMT R32, RZ, 0x7610, R32 ;  /* 0x00007610ff207816 */ /* 0x000fe20000000020 */
[----:B------:R-:W3:Y:S01]  /*39b0*/  @P1 LDG.E.U8 R16, desc[UR30][R238.64] ;  /* 0x0000001eee101981 */ /* 0x000ee2000c1e1100 */
[----:B------:R-:W-:Y:S01]  /*39c0*/  PRMT R10, RZ, 0x7610, R10 ;  /* 0x00007610ff0a7816 */ /* 0x000fe2000000000a */
[----:B------:R-:W-:Y:S01]  /*39d0*/  IMAD R5, R35, 0x17, RZ ;  /* 0x0000001723057824 */ /* 0x000fe200078e02ff */
[----:B------:R-:W-:Y:S01]  /*39e0*/  PRMT R18, RZ, 0x7610, R18 ;  /* 0x00007610ff127816 */ /* 0x000fe20000000012 */
[----:B------:R-:W3:Y:S01]  /*39f0*/  @P1 LDG.E.U8 R24, desc[UR30][R222.64] ;  /* 0x0000001ede181981 */ /* 0x000ee2000c1e1100 */
[----:B------:R-:W-:-:S02]  /*3a00*/  IADD3 R230, P2, PT, R3, R132, RZ ;  /* 0x0000008403e67210 */ /* 0x000fc40007f5e0ff */
[----:B------:R-:W-:Y:S01]  /*3a10*/  PRMT R26, RZ, 0x7610, R26 ;  /* 0x00007610ff1a7816 */ /* 0x000fe2000000001a */
[----:B------:R-:W3:Y:S01]  /*3a20*/  @P1 LDG.E.U8 R31, desc[UR30][R206.64] ;  /* 0x0000001ece1f1981 */ /* 0x000ee2000c1e1100 */
[-C--:B------:R-:W-:Y:S01]  /*3a30*/  LEA.HI.X.SX32 R201, R7, R133.reuse, 0x1, P3 ;  /* 0x0000008507c97211 */ /* 0x080fe200018f0eff */
[----:B------:R-:W-:Y:S01]  /*3a40*/  IMAD R7, R36, 0x1f, RZ ;  /* 0x0000001f24077824 */ /* 0x000fe200078e02ff */
[----:B------:R-:W-:Y:S01]  /*3a50*/  PRMT R33, RZ, 0x7610, R33 ;  /* 0x00007610ff217816 */ /* 0x000fe20000000021 */
[----:B------:R-:W3:Y:S01]  /*3a60*/  @P1 LDG.E.U8 R17, desc[UR30][R236.64] ;  /* 0x0000001eec111981 */ /* 0x000ee2000c1e1100 */
[----:B------:R-:W-:Y:S02]  /*3a70*/  PRMT R11, RZ, 0x7610, R11 ;  /* 0x00007610ff0b7816 */ /* 0x000fe4000000000b */
        /* <DEDUP_REMOVED lines=8> */
[----:B------:R-:W-:Y:S02]  /*3b00*/  PRMT R12, RZ, 0x7610, R12 ;  /* 0x00007610ff0c7816 */ /* 0x000fe4000000000c */
[----:B------:R-:W-:Y:S01]  /*3b10*/  IADD3 R198, P3, PT, R7, R132, RZ ;  /* 0x0000008407c67210 */ /* 0x000fe20007f7e0ff */
[----:B------:R-:W3:Y:S01]  /*3b20*/  @P1 LDG.E.U8 R18, desc[UR30][R234.64] ;  /* 0x0000001eea121981 */ /* 0x000ee2000c1e1100 */
[----:B------:R-:W-:-:S03]  /*3b30*/  PRMT R20, RZ, 0x7610, R20 ;  /* 0x00007610ff147816 */ /* 0x000fc60000000014 */
[----:B------:R-:W3:Y:S01]  /*3b40*/  @P1 LDG.E.U8 R26, desc[UR30][R218.64] ;  /* 0x0000001eda1a1981 */ /* 0x000ee2000c1e1100 */
[----:B------:R-:W-:Y:S02]  /*3b50*/  LEA.HI.X.SX32 R215, R5, R133, 0x1, P2 ;  /* 0x0000008505d77211 */ /* 0x000fe400010f0eff */
[----:B------:R-:W-:Y:S01]  /*3b60*/  PRMT R3, RZ, 0x7610, R3 ;  /* 0x00007610ff037816 */ /* 0x000fe20000000003 */
[----:B------:R-:W3:Y:S01]  /*3b70*/  @P1 LDG.E.U8 R33, desc[UR30][R202.64] ;  /* 0x0000001eca211981 */ /* 0x000ee2000c1e1100 */
[----:B------:R-:W-:-:S03]  /*3b80*/  PRMT R5, RZ, 0x7610, R5 ;  /* 0x00007610ff057816 */ /* 0x000fc60000000005 */
[----:B------:R-:W3:Y:S01]  /*3b90*/  @P1 LDG.E.U8 R11, desc[UR30][R248.64] ;  /* 0x0000001ef80b1981 */ /* 0x000ee2000c1e1100 */
[----:B------:R-:W-:-:S03]  /*3ba0*/  LEA.HI.X.SX32 R199, R7, R133, 0x1, P3 ;  /* 0x0000008507c77211 */ /* 0x000fc600018f0eff */
[----:B------:R-:W3:Y:S04]  /*3bb0*/  @P1 LDG.E.U8 R19, desc[UR30][R232.64] ;  /* 0x0000001ee8131981 */ /* 0x000ee8000c1e1100 */
[----:B------:R-:W3:Y:S04]  /*3bc0*/  @P1 LDG.E.U8 R27, desc[UR30][R216.64] ;  /* 0x0000001ed81b1981 */ /* 0x000ee8000c1e1100 */
[----:B------:R-:W3:Y:S04]  /*3bd0*/  @P1 LDG.E.U8 R34, desc[UR30][R200.64] ;  /* 0x0000001ec8221981 */ /* 0x000ee8000c1e1100 */
[----:B------:R-:W3:Y:S04]  /*3be0*/  @P1 LDG.E.U8 R12, desc[UR30][R246.64] ;  /* 0x0000001ef60c1981 */ /* 0x000ee8000c1e1100 */
[----:B------:R-:W3:Y:S04]  /*3bf0*/  @P1 LDG.E.U8 R20, desc[UR30][R230.64] ;  /* 0x0000001ee6141981 */ /* 0x000ee8000c1e1100 */
[----:B------:R-:W3:Y:S04]  /*3c00*/  @P1 LDG.E.U8 R3, desc[UR30][R214.64] ;  /* 0x0000001ed6031981 */ /* 0x000ee8000c1e1100 */
[----:B------:R-:W3:Y:S01]  /*3c10*/  @P1 LDG.E.U8 R5, desc[UR30][R198.64] ;  /* 0x0000001ec6051981 */ /* 0x000ee2000c1e1100 */
[----:B------:R-:W-:-:S04]  /*3c20*/  @!UP1 UIADD3 UR8, UPT, UPT, -UR5, 0x100000, URZ ;  /* 0x0010000005089890 */ /* 0x000fc8000fffe1ff */
[----:B------:R-:W-:Y:S02]  /*3c30*/  @!UP1 USHF.L.U32 UR9, UR8, 0xb, URZ ;  /* 0x0000000b08099899 */ /* 0x000fe400080006ff */
[----:B------:R-:W-:Y:S01]  /*3c40*/  @!UP1 USHF.L.U32 UR8, UR8, 0x1, URZ ;  /* 0x0000000108089899 */ /* 0x000fe200080006ff */
[----:B------:R-:W-:-:S11]  /*3c50*/  VOTEU.ALL UP2, P0 ;  /* 0x0000000000ff7886 */ /* 0x000fd60000040000 */
[----:B------:R0:W1:Y:S01]  /*3c60*/  @!UP2 SYNCS.EXCH.64 URZ, [UR10+0x8008], UR8 ;  /* 0x008008080affa5b2 */ /* 0x0000620008000100 */
[----:B------:R-:W-:-:S04]  /*3c70*/  @!UP1 UIADD3 UR4, UPT, UPT, -UR5, 0x100000, URZ ;  /* 0x0010000005049890 */ /* 0x000fc8000fffe1ff */
[----:B------:R-:W-:Y:S02]  /*3c80*/  @!UP1 USHF.L.U32 UR5, UR4, 0xb, URZ ;  /* 0x0000000b04059899 */ /* 0x000fe400080006ff */
[----:B------:R-:W-:Y:S01]  /*3c90*/  @!UP1 USHF.L.U32 UR4, UR4, 0x1, URZ ;  /* 0x0000000104049899 */ /* 0x000fe200080006ff */
[----:B------:R-:W-:Y:S01]  /*3ca0*/  ISETP.EQ.U32.AND P2, PT, RZ, UR17, P1 ;  /* 0x00000011ff007c0c */ /* 0x000fe20008f42070 */
[----:B------:R-:W-:Y:S01]  /*3cb0*/  VOTEU.ALL UP2, P0 ;  /* 0x0000000000ff7886 */ /* 0x000fe20000040000 */
[----:B------:R-:W-:Y:S02]  /*3cc0*/  UIADD3 UR16, UPT, UPT, UR10, 0x6000, URZ ;  /* 0x000060000a107890 */ /* 0x000fe4000fffe0ff */
[----:B------:R0:W-:Y:S04]  /*3cd0*/  STS.U8 [R53+UR10+0x5000], R2 ;  /* 0x0050000235007988 */ /* 0x0001e8000800000a */
[----:B------:R0:W-:Y:S04]  /*3ce0*/  STS.U8 [R53+UR10+0x5400], R13 ;  /* 0x0054000d35007988 */ /* 0x0001e8000800000a */
[----:B------:R0:W-:Y:S01]  /*3cf0*/  STS.U8 [R53+UR10+0x5800], R21 ;  /* 0x0058001535007988 */ /* 0x0001e2000800000a */
[----:B------:R-:W-:-:S03]  /*3d00*/  UIADD3 UR12, UPT, UPT, UR36, 0x80, URZ ;  /* 0x00000080240c7890 */ /* 0x000fc6000fffe0ff */
[----:B----4-:R0:W-:Y:S04]  /*3d10*/  STS.U8 [R53+UR10+0x5c00], R28 ;  /* 0x005c001c35007988 */ /* 0x0101e8000800000a */
[----:B------:R0:W-:Y:S04]  /*3d20*/  STS.U8 [R49+UR10+0x5080], R4 ;  /* 0x0050800431007988 */ /* 0x0001e8000800000a */
[----:B--2---:R0:W-:Y:S04]  /*3d30*/  STS.U8 [R49+UR10+0x5480], R14 ;  /* 0x0054800e31007988 */ /* 0x0041e8000800000a */
[----:B------:R0:W-:Y:S04]  /*3d40*/  STS.U8 [R49+UR10+0x5880], R22 ;  /* 0x0058801631007988 */ /* 0x0001e8000800000a */
[----:B---3--:R0:W-:Y:S04]  /*3d50*/  STS.U8 [R49+UR10+0x5c80], R29 ;  /* 0x005c801d31007988 */ /* 0x0081e8000800000a */
[----:B------:R0:W-:Y:S04]  /*3d60*/  STS.U8 [R47+UR10+0x5100], R6 ;  /* 0x005100062f007988 */ /* 0x0001e8000800000a */
        /* <DEDUP_REMOVED lines=22> */
[----:B------:R0:W-:Y:S01]  /*3ed0*/  STS.U8 [R37+UR10+0x5f80], R5 ;  /* 0x005f800525007988 */ /* 0x0001e2000800000a */
[----:B-1----:R1:W-:Y:S06]  /*3ee0*/  MEMBAR.ALL.CTA ;  /* 0x0000000000007992 */ /* 0x0023ec0000008000 */
[----:B-1----:R-:W-:Y:S04]  /*3ef0*/  FENCE.VIEW.ASYNC.S ;  /* 0x00000000000073c6 */ /* 0x002fe80000000000 */
[----:B------:R-:W1:Y:S02]  /*3f00*/  FENCE.VIEW.ASYNC.S ;  /* 0x00000000000073c6 */ /* 0x000e640000000000 */
[----:B-1----:R0:W1:Y:S02]  /*3f10*/  @!UP2 SYNCS.EXCH.64 URZ, [UR10+0x6000], UR4 ;  /* 0x006000040affa5b2 */ /* 0x0020640008000100 */
[----:B-1----:R-:W-:Y:S06]  /*3f20*/  BAR.SYNC.DEFER_BLOCKING 0x0 ;  /* 0x0000000000007b1d */ /* 0x002fec0000010000 */
[----:B0-----:R-:W-:Y:S05]  /*3f30*/  @!P2 BRA `(.L_x_6) ;  /* 0x000000000084a947 */ /* 0x001fea0003800000 */
[----:B------:R-:W-:Y:S02]  /*3f40*/  UIADD3 UR4, UPT, UPT, UR10, 0x5000, URZ ;  /* 0x000050000a047890 */ /* 0x000fe4000fffe0ff */
[----:B------:R-:W-:Y:S02]  /*3f50*/  USHF.R.U32.HI UR8, URZ, 0x4, UR10 ;  /* 0x00000004ff087899 */ /* 0x000fe4000801160a */
[----:B------:R-:W-:Y:S02]  /*3f60*/  USHF.R.U32.HI UR4, URZ, 0x4, UR4 ;  /* 0x00000004ff047899 */ /* 0x000fe40008011604 */
[----:B------:R-:W-:Y:S02]  /*3f70*/  USGXT.U32 UR8, UR8, 0xe ;  /* 0x0000000e0808789a */ /* 0x000fe40008000000 */
[----:B------:R-:W-:Y:S02]  /*3f80*/  USGXT.U32 UR14, UR4, 0xe ;  /* 0x0000000e040e789a */ /* 0x000fe40008000000 */
[----:B------:R-:W-:-:S02]  /*3f90*/  UIADD3 UR32, UP2, UPT, UR8, 0x100, URZ ;  /* 0x0000010008207890 */ /* 0x000fc4000ff5e0ff */
[----:B------:R-:W-:Y:S01]  /*3fa0*/  UIADD3 UR28, UP3, UPT, UR14, 0x2, URZ ;  /* 0x000000020e1c7890 */ /* 0x000fe2000ff7e0ff */
[----:B------:R-:W-:Y:S01]  /*3fb0*/  UMOV UR4, URZ ;  /* 0x000000ff00047c82 */ /* 0x000fe20008000000 */
[----:B------:R-:W-:Y:S01]  /*3fc0*/  UMOV UR34, 0x0 ;  /* 0x0000000000227882 */ /* 0x000fe20000000000 */
[----:B------:R-:W-:Y:S02]  /*3fd0*/  UIADD3.X UR33, UPT, UPT, UR4, 0x40004040, URZ, UP2, !UPT ;  /* 0x4000404004217890 */ /* 0x000fe400097fe4ff */
[----:B------:R-:W-:Y:S02]  /*3fe0*/  UIADD3.X UR29, UPT, UPT, UR4, 0x40004040, URZ, UP3, !UPT ;  /* 0x40004040041d7890 */ /* 0x000fe40009ffe4ff */
[----:B------:R-:W-:Y:S02]  /*3ff0*/  UIADD3.64 UR20, UPT, UPT, UR32, 0x100, URZ ;  /* 0x0000010020147897 */ /* 0x000fe4000fffe0ff */
[----:B------:R-:W-:Y:S02]  /*4000*/  UIADD3.64 UR22, UPT, UPT, UR28, 0x2, URZ ;  /* 0x000000021c167897 */ /* 0x000fe4000fffe0ff */
[----:B------:R-:W-:-:S02]  /*4010*/  UIADD3.64 UR24, UPT, UPT, UR32, 0x200, URZ ;  /* 0x0000020020187897 */ /* 0x000fc4000fffe0ff */
[----:B------:R-:W-:Y:S01]  /*4020*/  UIADD3.64 UR26, UPT, UPT, UR28, 0x4, URZ ;  /* 0x000000041c1a7897 */ /* 0x000fe2000fffe0ff */
[----:B------:R-:W-:Y:S01]  /*4030*/  UMOV UR35, 0x8088010 ;  /* 0x0808801000237882 */ /* 0x000fe20000000000 */
[----:B------:R-:W-:Y:S01]  /*4040*/  UMOV UR9, 0x40004040 ;  /* 0x4000404000097882 */ /* 0x000fe20000000000 */
[----:B------:R-:W-:Y:S01]  /*4050*/  UMOV UR15, 0x40004040 ;  /* 0x40004040000f7882 */ /* 0x000fe20000000000 */
[----:B------:R-:W-:Y:S01]  /*4060*/  UMOV UR38, 0x0 ;  /* 0x0000000000267882 */ /* 0x000fe20000000000 */
[----:B------:R-:W-:Y:S01]  /*4070*/  UMOV UR39, 0x8088010 ;  /* 0x0808801000277882 */ /* 0x000fe20000000000 */
[----:B------:R-:W-:Y:S01]  /*4080*/  UMOV UR40, 0x0 ;  /* 0x0000000000287882 */ /* 0x000fe20000000000 */
[----:B------:R-:W-:Y:S01]  /*4090*/  UMOV UR41, 0x8088010 ;  /* 0x0808801000297882 */ /* 0x000fe20000000000 */
[----:B------:R-:W-:Y:S01]  /*40a0*/  UMOV UR4, UR16 ;  /* 0x0000001000047c82 */ /* 0x000fe20008000000 */
[----:B------:R-:W-:Y:S01]  /*40b0*/  UMOV UR5, URZ ;  /* 0x000000ff00057c82 */ /* 0x000fe20008000000 */
[----:B------:R0:W-:Y:S01]  /*40c0*/  UTCQMMA gdesc[UR8], gdesc[UR14], tmem[UR12], tmem[UR34], idesc[UR35], !UPT ;  /* 0x00ff220e080075ea */ /* 0x0001e2000f80030c */
[----:B------:R-:W-:Y:S01]  /*40d0*/  UMOV UR42, 0x0 ;  /* 0x00000000002a7882 */ /* 0x000fe20000000000 */
[----:B------:R-:W-:Y:S01]  /*40e0*/  UMOV UR43, 0x8088010 ;  /* 0x08088010002b7882 */ /* 0x000fe20000000000 */
[----:B------:R0:W-:Y:S01]  /*40f0*/  UTCQMMA gdesc[UR32], gdesc[UR28], tmem[UR12], tmem[UR38], idesc[UR39], UPT ;  /* 0x00ff261c200075ea */ /* 0x0001e2000b80030c */
[----:B------:R-:W-:Y:S01]  /*4100*/  UMOV UR4, UR4 ;  /* 0x0000000400047c82 */ /* 0x000fe20008000000 */
[----:B------:R0:W-:Y:S01]  /*4110*/  UTCQMMA gdesc[UR20], gdesc[UR22], tmem[UR12], tmem[UR40], idesc[UR41], UPT ;  /* 0x00ff2816140075ea */ /* 0x0001e2000b80030c */
[----:B------:R0:W-:Y:S01]  /*4120*/  UTCQMMA gdesc[UR24], gdesc[UR26], tmem[UR12], tmem[UR42], idesc[UR43], UPT ;  /* 0x00ff2a1a180075ea */ /* 0x0001e2000b80030c */
[----:B------:R0:W-:Y:S01]  /*4130*/  UTCBAR [UR4], URZ ;  /* 0x000000ff040073e9 */ /* 0x0001e200080000ff */
[----:B------:R-:W-:Y:S01]  /*4140*/  NOP ;  /* 0x0000000000007918 */ /* 0x000fe20000000000 */
.L_x_6:
[----:B------:R-:W-:Y:S05]  /*4150*/  @!P1 BRA `(.L_x_7) ;  /* 0x0000000000089947 */ /* 0x000fea0003800000 */
[----:B------:R-:W1:Y:S02]  /*4160*/  SYNCS.PHASECHK.TRANS64.TRYWAIT P3, [UR10+0x6000], RZ ;  /* 0x006000ffff0075a7 */ /* 0x000e64000806110a */
[----:B-1----:R-:W-:Y:S05]  /*4170*/  @!P3 BRA `(.L_x_8) ;  /* 0x000000a40004b947 */ /* 0x002fea0003800000 */
.L_x_7:
[----:B------:R-:W-:Y:S06]  /*4180*/  BAR.SYNC.DEFER_BLOCKING 0x0 ;  /* 0x0000000000007b1d */ /* 0x000fec0000010000 */
[----:B0-----:R-:W0:Y:S02]  /*4190*/  LDCU UR9, c[0x0][0x3a8] ;  /* 0x00007500ff0977ac */ /* 0x001e240008000800 */
[----:B------:R-:W1:Y:S01]  /*41a0*/  LDC.64 R134, c[0x0][0x390] ;  /* 0x0000e400ff867b82 */ /* 0x000e620000000a00 */
[----:B------:R-:W0:Y:S01]  /*41b0*/  LDTM.x32 R4, tmem[UR11+0x80] ;  /* 0x0000800b000479ee */ /* 0x000e2200082c0000 */
[----:B------:R-:W2:Y:S01]  /*41c0*/  LDCU UR4, c[0x0][0x3d0] ;  /* 0x00007a00ff0477ac */ /* 0x000ea20008000800 */
[----:B------:R-:W3:Y:S05]  /*41d0*/  LDCU UR19, c[0x0][0x3d4] ;  /* 0x00007a80ff1377ac */ /* 0x000eea0008000800 */
[----:B------:R-:W4:Y:S01]  /*41e0*/  LDC R42, c[0x0][0x3d8] ;  /* 0x0000f600ff2a7b82 */ /* 0x000f220000000800 */
[----:B------:R-:W5:Y:S07]  /*41f0*/  LDCU UR8, c[0x0][0x3d8] ;  /* 0x00007b00ff0877ac */ /* 0x000f6e0008000800 */
[----:B------:R-:W1:Y:S01]  /*4200*/  LDC R44, c[0x0][0x3d8] ;  /* 0x0000f600ff2c7b82 */ /* 0x000e620000000800 */
[----:B--2---:R-:W-:-:S07]  /*4210*/  UIMAD UR4, UR7, UR4, URZ ;  /* 0x00000004070472a4 */ /* 0x004fce000f8e02ff */
[----:B------:R-:W2:Y:S01]  /*4220*/  LDC R46, c[0x0][0x3d8] ;  /* 0x0000f600ff2e7b82 */ /* 0x000ea20000000800 */
[----:B0-----:R-:W-:Y:S01]  /*4230*/  FMUL R2, R4, UR9 ;  /* 0x0000000904027c20 */ /* 0x001fe20008400000 */
[----:B------:R-:W-:Y:S01]  /*4240*/  FMUL R3, R5, UR9 ;  /* 0x0000000905037c20 */ /* 0x000fe20008400000 */
[----:B------:R-:W-:Y:S01]  /*4250*/  FMUL R36, R6, UR9 ;  /* 0x0000000906247c20 */ /* 0x000fe20008400000 */
[----:B------:R-:W-:Y:S01]  /*4260*/  FMUL R37, R7, UR9 ;  /* 0x0000000907257c20 */ /* 0x000fe20008400000 */
[----:B------:R-:W-:Y:S01]  /*4270*/  FMUL R38, R8, UR9 ;  /* 0x0000000908267c20 */ /* 0x000fe20008400000 */
[----:B------:R-:W-:Y:S01]  /*4280*/  USHF.R.S32.HI UR5, URZ, 0x1f, UR4 ;  /* 0x0000001fff057899 */ /* 0x000fe20008011404 */
[----:B------:R-:W-:Y:S01]  /*4290*/  FMUL R67, R19, UR9 ;  /* 0x0000000913437c20 */ /* 0x000fe20008400000 */
[----:B------:R-:W-:Y:S01]  /*42a0*/  FMNMX3 R2, R2, R3, R36, !PT ;  /* 0x0000000302027276 */ /* 0x000fe20007800024 */
[----:B------:R-:W-:Y:S01]  /*42b0*/  FMUL R3, R10, UR9 ;  /* 0x000000090a037c20 */ /* 0x000fe20008400000 */
[----:B------:R-:W-:Y:S01]  /*42c0*/  FMUL R36, R11, UR9 ;  /* 0x000000090b247c20 */ /* 0x000fe20008400000 */
[----:B------:R-:W0:Y:S01]  /*42d0*/  LDC R48, c[0x0][0x3d8] ;  /* 0x0000f600ff307b82 */ /* 0x000e220000000800 */
[----:B------:R-:W-:Y:S01]  /*42e0*/  FMNMX3 R38, R2, R37, R38, !PT ;  /* 0x0000002502267276 */ /* 0x000fe20007800026 */
[----:B------:R-:W-:Y:S01]  /*42f0*/  FMUL R2, R9, UR9 ;  /* 0x0000000909027c20 */ /* 0x000fe20008400000 */
[----:B------:R-:W-:-:S04]  /*4300*/  FMUL R37, R12, UR9 ;  /* 0x000000090c257c20 */ /* 0x000fc80008400000 */
[----:B------:R-:W-:Y:S01]  /*4310*/  FMNMX3 R2, R38, R2, R3, !PT ;  /* 0x0000000226027276 */ /* 0x000fe20007800003 */
[----:B------:R-:W-:Y:S01]  /*4320*/  FMUL R3, R13, UR9 ;  /* 0x000000090d037c20 */ /* 0x000fe20008400000 */
[----:B------:R-:W-:Y:S01]  /*4330*/  SHF.R.U32.HI R38, RZ, 0x5, R0 ;  /* 0x00000005ff267819 */ /* 0x000fe20000011600 */
[----:B------:R-:W0:Y:S01]  /*4340*/  LDC R50, c[0x0][0x3d8] ;  /* 0x0000f600ff327b82 */ /* 0x000e220000000800 */
[----:B------:R-:W-:Y:S01]  /*4350*/  FMNMX3 R37, R2, R36, R37, !PT ;  /* 0x0000002402257276 */ /* 0x000fe20007800025 */
[----:B------:R-:W-:Y:S01]  /*4360*/  FMUL R36, R14, UR9 ;  /* 0x000000090e247c20 */ /* 0x000fe20008400000 */
[----:B------:R-:W-:-:S04]  /*4370*/  LOP3.LUT R2, R0, 0x1f, RZ, 0xc0, !PT ;  /* 0x0000001f00027812 */ /* 0x000fc800078ec0ff */
[----:B------:R-:W-:Y:S01]  /*4380*/  FMNMX3 R39, R37, R3, R36, !PT ;  /* 0x0000000325277276 */ /* 0x000fe20007800024 */
[----:B---3--:R-:W-:Y:S02]  /*4390*/  IMAD R3, R2, UR19, RZ ;  /* 0x0000001302037c24 */ /* 0x008fe4000f8e02ff */
[----:B------:R-:W-:Y:S01]  /*43a0*/  FMUL R36, R15, UR9 ;  /* 0x000000090f247c20 */ /* 0x000fe20008400000 */
[----:B------:R-:W-:Y:S01]  /*43b0*/  FMUL R37, R16, UR9 ;  /* 0x0000000910257c20 */ /* 0x000fe20008400000 */
[----:B------:R-:W-:Y:S01]  /*43c0*/  SGXT.U32 R2, R38, 0x2 ;  /* 0x000000022602781a */ /* 0x000fe20000000000 */
[----:B------:R-:W3:Y:S01]  /*43d0*/  LDC R52, c[0x0][0x3d8] ;  /* 0x0000f600ff347b82 */ /* 0x000ee20000000800 */
[----:B------:R-:W-:Y:S01]  /*43e0*/  SHF.R.S32.HI R40, RZ, 0x1f, R3 ;  /* 0x0000001fff287819 */ /* 0x000fe20000011403 */
[----:B------:R-:W-:Y:S01]  /*43f0*/  FMUL R38, R18, UR9 ;  /* 0x0000000912267c20 */ /* 0x000fe20008400000 */
[----:B-1----:R-:W-:Y:S02]  /*4400*/  IADD3 R134, P3, P4, R3, UR4, R134 ;  /* 0x0000000403867c10 */ /* 0x002fe4000fc7e086 */
[----:B------:R-:W-:Y:S01]  /*4410*/  FMNMX3 R36, R39, R36, R37, !PT ;  /* 0x0000002427247276 */ /* 0x000fe20007800025 */
[----:B-----5:R-:W-:Y:S01]  /*4420*/  IMAD R37, R2, UR8, RZ ;  /* 0x0000000802257c24 */ /* 0x020fe2000f8e02ff */
[----:B------:R-:W-:Y:S01]  /*4430*/  IADD3.X R2, PT, PT, R40, UR5, R135, P3, P4 ;  /* 0x0000000528027c10 */ /* 0x000fe20009fe8487 */
[----:B------:R-:W1:Y:S01]  /*4440*/  LDC R56, c[0x0][0x3d8] ;  /* 0x0000f600ff387b82 */ /* 0x000e620000000800 */
[----:B------:R-:W-:Y:S01]  /*4450*/  FMUL R3, R17, UR9 ;  /* 0x0000000911037c20 */ /* 0x000fe20008400000 */
[----:B----4-:R-:W-:Y:S01]  /*4460*/  IMAD R39, R42, 0x4, R37 ;  /* 0x000000042a277824 */ /* 0x010fe200078e0225 */
[----:B------:R-:W-:Y:S01]  /*4470*/  IADD3 R196, P3, PT, R37, R134, RZ ;  /* 0x0000008625c47210 */ /* 0x000fe20007f7e0ff */
[----:B------:R-:W-:-:S02]  /*4480*/  UIADD3 UR4, UPT, UPT, UR17, 0x1c, URZ ;  /* 0x0000001c11047890 */ /* 0x000fc4000fffe0ff */
[----:B------:R-:W-:Y:S01]  /*4490*/  FMNMX3 R38, R36, R3, R38, !PT ;  /* 0x0000000324267276 */ /* 0x000fe20007800026 */
[----:B------:R-:W-:Y:S01]  /*44a0*/  FMUL R36, R20, UR9 ;  /* 0x0000000914247c20 */ /* 0x000fe20008400000 */
[----:B------:R-:W4:Y:S01]  /*44b0*/  LDC R40, c[0x0][0x3d8] ;  /* 0x0000f600ff287b82 */ /* 0x000f220000000800 */
[----:B------:R-:W-:Y:S02]  /*44c0*/  LEA R41, R44, R39, 0x2 ;  /* 0x000000272c297211 */ /* 0x000fe400078e10ff */
[----:B------:R-:W-:-:S05]  /*44d0*/  LEA.HI.X.SX32 R197, R37, R2, 0x1, P3 ;  /* 0x0000000225c57211 */ /* 0x000fca00018f0eff */
[----:B------:R-:W5:Y:S01]  /*44e0*/  LDC R42, c[0x0][0x3d8] ;  /* 0x0000f600ff2a7b82 */ /* 0x000f620000000800 */
[-C--:B------:R-:W-:Y:S02]  /*44f0*/  IADD3 R192, P4, PT, R41, R134.reuse, RZ ;  /* 0x0000008629c07210 */ /* 0x080fe40007f9e0ff */
[----:B------:R-:W-:Y:S02]  /*4500*/  IADD3 R194, P3, PT, R39, R134, RZ ;  /* 0x0000008627c27210 */ /* 0x000fe40007f7e0ff */
[-C--:B------:R-:W-:Y:S02]  /*4510*/  LEA.HI.X.SX32 R193, R41, R2.reuse, 0x1, P4 ;  /* 0x0000000229c17211 */ /* 0x080fe400020f0eff */
[----:B------:R-:W-:Y:S01]  /*4520*/  PRMT R3, RZ, 0x7610, R3 ;  /* 0x00007610ff037816 */ /* 0x000fe20000000003 */
[----:B------:R-:W0:Y:S01]  /*4530*/  LDC R44, c[0x0][0x3d8] ;  /* 0x0000f600ff2c7b82 */ /* 0x000e220000000800 */
[----:B------:R-:W-:Y:S01]  /*4540*/  LEA.HI.X.SX32 R195, R39, R2, 0x1, P3 ;  /* 0x0000000227c37211 */ /* 0x000fe200018f0eff */
[----:B----4-:R-:W-:-:S06]  /*4550*/  IMAD R41, R40, 0x4, R41 ;  /* 0x0000000428297824 */ /* 0x010fcc00078e0229 */
[----:B------:R-:W4:Y:S01]  /*4560*/  LDC R54, c[0x0][0x3d8] ;  /* 0x0000f600ff367b82 */ /* 0x000f220000000800 */
[----:B--2---:R-:W-:-:S07]  /*4570*/  LEA R39, R46, R41, 0x2 ;  /* 0x000000292e277211 */ /* 0x004fce00078e10ff */
[----:B------:R-:W2:Y:S01]  /*4580*/  LDC R46, c[0x0][0x3d8] ;  /* 0x0000f600ff2e7b82 */ /* 0x000ea20000000800 */
[----:B------:R-:W-:-:S04]  /*4590*/  IADD3 R190, P3, PT, R41, R134, RZ ;  /* 0x0000008629be7210 */ /* 0x000fc80007f7e0ff */
[----:B------:R-:W-:Y:S01]  /*45a0*/  LEA.HI.X.SX32 R191, R41, R2, 0x1, P3 ;  /* 0x0000000229bf7211 */ /* 0x000fe200018f0eff */
[----:B-----5:R-:W-:Y:S02]  /*45b0*/  IMAD R41, R42, 0x4, R39 ;  /* 0x000000042a297824 */ /* 0x020fe400078e0227 */
[----:B------:R-:W5:Y:S03]  /*45c0*/  LDC R58, c[0x0][0x3d8] ;  /* 0x0000f600ff3a7b82 */ /* 0x000f660000000800 */
[----:B------:R-:W-:Y:S02]  /*45d0*/  IADD3 R186, P3, PT, R41, R134, RZ ;  /* 0x0000008629ba7210 */ /* 0x000fe40007f7e0ff */
[----:B0-----:R-:W-:-:S03]  /*45e0*/  LEA R43, R44, R41, 0x2 ;  /* 0x000000292c2b7211 */ /* 0x001fc600078e10ff */
[----:B------:R-:W0:Y:S01]  /*45f0*/  LDC R44, c[0x0][0x3d8] ;  /* 0x0000f600ff2c7b82 */ /* 0x000e220000000800 */
[----:B------:R-:W-:Y:S01]  /*4600*/  LEA.HI.X.SX32 R187, R41, R2, 0x1, P3 ;  /* 0x0000000229bb7211 */ /* 0x000fe200018f0eff */
[----:B------:R-:W-:Y:S01]  /*4610*/  IMAD R45, R48, 0x8, R43 ;  /* 0x00000008302d7824 */ /* 0x000fe200078e022b */
[----:B------:R-:W-:-:S05]  /*4620*/  IADD3 R184, P3, PT, R43, R134, RZ ;  /* 0x000000862bb87210 */ /* 0x000fca0007f7e0ff */
[----:B------:R-:W1:Y:S01]  /*4630*/  LDC R48, c[0x0][0x3d8] ;  /* 0x0000f600ff307b82 */ /* 0x000e620000000800 */
[----:B------:R-:W-:Y:S01]  /*4640*/  LEA.HI.X.SX32 R185, R43, R2, 0x1, P3 ;  /* 0x000000022bb97211 */ /* 0x000fe200018f0eff */
[----:B--2---:R-:W-:Y:S01]  /*4650*/  IMAD R43, R46, UR4, RZ ;  /* 0x000000042e2b7c24 */ /* 0x004fe2000f8e02ff */
[----:B------:R-:W-:-:S05]  /*4660*/  LEA R47, R50, R45, 0x2 ;  /* 0x0000002d322f7211 */ /* 0x000fca00078e10ff */
[----:B------:R-:W2:Y:S01]  /*4670*/  LDC R46, c[0x0][0x3d8] ;  /* 0x0000f600ff2e7b82 */ /* 0x000ea20000000800 */
[----:B------:R-:W-:-:S07]  /*4680*/  IADD3 R182, P3, PT, R43, R134, RZ ;  /* 0x000000862bb67210 */ /* 0x000fce0007f7e0ff */
[----:B------:R-:W3:Y:S01]  /*4690*/  LDC R50, c[0x0][0x3d8] ;  /* 0x0000f600ff327b82 */ /* 0x000ee20000000800 */
[----:B------:R-:W-:Y:S01]  /*46a0*/  LEA.HI.X.SX32 R183, R43, R2, 0x1, P3 ;  /* 0x000000022bb77211 */ /* 0x000fe200018f0eff */
[----:B0-----:R-:W-:Y:S01]  /*46b0*/  IMAD R49, R44, 0x4, R47 ;  /* 0x000000042c317824 */ /* 0x001fe200078e022f */
[-C--:B------:R-:W-:Y:S02]  /*46c0*/  IADD3 R178, P3, PT, R47, R134.reuse, RZ ;  /* 0x000000862fb27210 */ /* 0x080fe40007f7e0ff */
[----:B------:R-:W-:Y:S02]  /*46d0*/  IADD3 R188, P4, PT, R39, R134, RZ ;  /* 0x0000008627bc7210 */ /* 0x000fe40007f9e0ff */
[----:B------:R-:W-:Y:S01]  /*46e0*/  LEA.HI.X.SX32 R179, R47, R2, 0x1, P3 ;  /* 0x000000022fb37211 */ /* 0x000fe200018f0eff */
[----:B------:R-:W0:Y:S01]  /*46f0*/  LDC R60, c[0x0][0x3d8] ;  /* 0x0000f600ff3c7b82 */ /* 0x000e220000000800 */
[----:B------:R-:W-:Y:S02]  /*4700*/  IADD3 R176, P3, PT, R49, R134, RZ ;  /* 0x0000008631b07210 */ /* 0x000fe40007f7e0ff */
[----:B-1----:R-:W-:-:S02]  /*4710*/  LEA R47, R48, R49, 0x2 ;  /* 0x00000031302f7211 */ /* 0x002fc400078e10ff */
[-C--:B------:R-:W-:Y:S02]  /*4720*/  LEA.HI.X.SX32 R189, R39, R2.reuse, 0x1, P4 ;  /* 0x0000000227bd7211 */ /* 0x080fe400020f0eff */
[----:B------:R-:W-:Y:S01]  /*4730*/  LEA.HI.X.SX32 R177, R49, R2, 0x1, P3 ;  /* 0x0000000231b17211 */ /* 0x000fe200018f0eff */
[----:B--2---:R-:W-:Y:S01]  /*4740*/  IMAD R49, R46, 0x4, R47 ;  /* 0x000000042e317824 */ /* 0x004fe200078e022f */
[C---:B------:R-:W-:Y:S01]  /*4750*/  IADD3 R180, P4, PT, R45.reuse, R134, RZ ;  /* 0x000000862db47210 */ /* 0x040fe20007f9e0ff */
[----:B------:R-:W1:Y:S03]  /*4760*/  LDC R62, c[0x0][0x3d8] ;  /* 0x0000f600ff3e7b82 */ /* 0x000e660000000800 */
[----:B------:R-:W-:Y:S02]  /*4770*/  LEA.HI.X.SX32 R181, R45, R2, 0x1, P4 ;  /* 0x000000022db57211 */ /* 0x000fe400020f0eff */
[----:B------:R-:W-:-:S02]  /*4780*/  IADD3 R172, P4, PT, R49, R134, RZ ;  /* 0x0000008631ac7210 */ /* 0x000fc40007f9e0ff */
[----:B---3--:R-:W-:Y:S01]  /*4790*/  LEA R51, R50, R49, 0x2 ;  /* 0x0000003132337211 */ /* 0x008fe200078e10ff */
[----:B------:R-:W2:Y:S01]  /*47a0*/  LDC R64, c[0x0][0x3d8] ;  /* 0x0000f600ff407b82 */ /* 0x000ea20000000800 */
[----:B------:R-:W-:-:S03]  /*47b0*/  LEA.HI.X.SX32 R173, R49, R2, 0x1, P4 ;  /* 0x0000000231ad7211 */ /* 0x000fc600020f0eff */
[----:B------:R-:W-:Y:S01]  /*47c0*/  IMAD R49, R52, 0x4, R51 ;  /* 0x0000000434317824 */ /* 0x000fe200078e0233 */
[----:B------:R-:W-:-:S03]  /*47d0*/  IADD3 R174, P3, PT, R47, R134, RZ ;  /* 0x000000862fae7210 */ /* 0x000fc60007f7e0ff */
[----:B------:R-:W3:Y:S01]  /*47e0*/  LDC R52, c[0x0][0x3d8] ;  /* 0x0000f600ff347b82 */ /* 0x000ee20000000800 */
[----:B------:R-:W-:Y:S01]  /*47f0*/  LEA.HI.X.SX32 R175, R47, R2, 0x1, P3 ;  /* 0x000000022faf7211 */ /* 0x000fe200018f0eff */
[----:B------:R-:W-:Y:S01]  /*4800*/  UIADD3 UR4, UPT, UPT, UR17, 0x3c, URZ ;  /* 0x0000003c11047890 */ /* 0x000fe2000fffe0ff */
[----:B------:R-:W-:Y:S02]  /*4810*/  IADD3 R170, P3, PT, R51, R134, RZ ;  /* 0x0000008633aa7210 */ /* 0x000fe40007f7e0ff */
[----:B------:R-:W-:-:S03]  /*4820*/  LEA R53, R56, R49, 0x3 ;  /* 0x0000003138357211 */ /* 0x000fc600078e18ff */
[----:B------:R-:W0:Y:S01]  /*4830*/  LDC R56, c[0x0][0x3d8] ;  /* 0x0000f600ff387b82 */ /* 0x000e220000000800 */
[----:B------:R-:W-:Y:S01]  /*4840*/  LEA.HI.X.SX32 R171, R51, R2, 0x1, P3 ;  /* 0x0000000233ab7211 */ /* 0x000fe200018f0eff */
[----:B----4-:R-:W-:Y:S01]  /*4850*/  IMAD R51, R54, UR4, RZ ;  /* 0x0000000436337c24 */ /* 0x010fe2000f8e02ff */
[-C--:B------:R-:W-:Y:S02]  /*4860*/  IADD3 R168, P3, PT, R49, R134.reuse, RZ ;  /* 0x0000008631a87210 */ /* 0x080fe40007f7e0ff */
[----:B------:R-:W-:-:S03]  /*4870*/  IADD3 R164, P4, PT, R53, R134, RZ ;  /* 0x0000008635a47210 */ /* 0x000fc60007f9e0ff */
[----:B------:R-:W4:Y:S01]  /*4880*/  LDC R54, c[0x0][0x3d8] ;  /* 0x0000f600ff367b82 */ /* 0x000f220000000800 */
[-C--:B------:R-:W-:Y:S02]  /*4890*/  LEA.HI.X.SX32 R169, R49, R2.reuse, 0x1, P3 ;  /* 0x0000000231a97211 */ /* 0x080fe400018f0eff */
[----:B------:R-:W-:Y:S01]  /*48a0*/  LEA.HI.X.SX32 R165, R53, R2, 0x1, P4 ;  /* 0x0000000235a57211 */ /* 0x000fe200020f0eff */
[----:B-----5:R-:W-:Y:S01]  /*48b0*/  IMAD R53, R58, 0x4, R53 ;  /* 0x000000043a357824 */ /* 0x020fe200078e0235 */
[----:B------:R-:W-:-:S03]  /*48c0*/  IADD3 R166, P3, PT, R51, R134, RZ ;  /* 0x0000008633a67210 */ /* 0x000fc60007f7e0ff */
[----:B------:R-:W5:Y:S01]  /*48d0*/  LDC R58, c[0x0][0x3d8] ;  /* 0x0000f600ff3a7b82 */ /* 0x000f620000000800 */
[----:B------:R-:W-:Y:S02]  /*48e0*/  LEA.HI.X.SX32 R167, R51, R2, 0x1, P3 ;  /* 0x0000000233a77211 */ /* 0x000fe400018f0eff */
[C---:B------:R-:W-:Y:S02]  /*48f0*/  IADD3 R162, P3, PT, R53.reuse, R134, RZ ;  /* 0x0000008635a27210 */ /* 0x040fe40007f7e0ff */
[----:B---3--:R-:W-:Y:S02]  /*4900*/  LEA R55, R52, R53, 0x2 ;  /* 0x0000003534377211 */ /* 0x008fe400078e10ff */
[----:B------:R-:W-:Y:S01]  /*4910*/  LEA.HI.X.SX32 R163, R53, R2, 0x1, P3 ;  /* 0x0000000235a37211 */ /* 0x000fe200018f0eff */
[----:B------:R-:W3:Y:S01]  /*4920*/  LDC R66, c[0x0][0x3d8] ;  /* 0x0000f600ff427b82 */ /* 0x000ee20000000800 */
[----:B------:R-:W-:-:S04]  /*4930*/  IADD3 R160, P3, PT, R55, R134, RZ ;  /* 0x0000008637a07210 */ /* 0x000fc80007f7e0ff */
[----:B------:R-:W-:Y:S01]  /*4940*/  LEA.HI.X.SX32 R161, R55, R2, 0x1, P3 ;  /* 0x0000000237a17211 */ /* 0x000fe200018f0eff */
[----:B0-----:R-:W-:Y:S02]  /*4950*/  IMAD R55, R56, 0x4, R55 ;  /* 0x0000000438377824 */ /* 0x001fe400078e0237 */
[----:B------:R-:W0:Y:S03]  /*4960*/  LDC R68, c[0x0][0x3d8] ;  /* 0x0000f600ff447b82 */ /* 0x000e260000000800 */
[C---:B------:R-:W-:Y:S02]  /*4970*/  IADD3 R158, P3, PT, R55.reuse, R134, RZ ;  /* 0x00000086379e7210 */ /* 0x040fe40007f7e0ff */
[----:B----4-:R-:W-:Y:S02]  /*4980*/  LEA R57, R54, R55, 0x2 ;  /* 0x0000003736397211 */ /* 0x010fe400078e10ff */
[----:B------:R-:W-:Y:S01]  /*4990*/  LEA.HI.X.SX32 R159, R55, R2, 0x1, P3 ;  /* 0x00000002379f7211 */ /* 0x000fe200018f0eff */
[----:B------:R-:W4:Y:S01]  /*49a0*/  LDC R70, c[0x0][0x3d8] ;  /* 0x0000f600ff467b82 */ /* 0x000f220000000800 */
[----:B------:R-:W-:Y:S01]  /*49b0*/  IADD3 R156, P3, PT, R57, R134, RZ ;  /* 0x00000086399c7210 */ /* 0x000fe20007f7e0ff */
[----:B-----5:R-:W-:-:S03]  /*49c0*/  IMAD R61, R58, 0x4, R57 ;  /* 0x000000043a3d7824 */ /* 0x020fc600078e0239 */
[----:B------:R-:W-:Y:S02]  /*49d0*/  LEA.HI.X.SX32 R157, R57, R2, 0x1, P3 ;  /* 0x00000002399d7211 */ /* 0x000fe400018f0eff */
[----:B------:R-:W-:Y:S01]  /*49e0*/  LEA R57, R60, R61, 0x2 ;  /* 0x0000003d3c397211 */ /* 0x000fe200078e10ff */
[----:B------:R-:W5:Y:S04]  /*49f0*/  LDC R72, c[0x0][0x3d8] ;  /* 0x0000f600ff487b82 */ /* 0x000f680000000800 */
[----:B-1----:R-:W-:-:S04]  /*4a00*/  IMAD R59, R62, 0x8, R57 ;  /* 0x000000083e3b7824 */ /* 0x002fc800078e0239 */
[----:B------:R-:W1:Y:S01]  /*4a10*/  LDC R60, c[0x0][0x3d8] ;  /* 0x0000f600ff3c7b82 */ /* 0x000e620000000800 */
[----:B--2---:R-:W-:-:S05]  /*4a20*/  LEA R71, R64, R59, 0x2 ;  /* 0x0000003b40477211 */ /* 0x004fca00078e10ff */
[----:B---3--:R-:W-:Y:S02]  /*4a30*/  IMAD R63, R66, 0x4, R71 ;  /* 0x00000004423f7824 */ /* 0x008fe400078e0247 */
[----:B------:R-:W2:Y:S03]  /*4a40*/  LDC R56, c[0x0][0x3d8] ;  /* 0x0000f600ff387b82 */ /* 0x000ea60000000800 */
[----:B0-----:R-:W-:Y:S02]  /*4a50*/  LEA R73, R68, R63, 0x2 ;  /* 0x0000003f44497211 */ /* 0x001fe400078e10ff */
[----:B------:R-:W-:-:S03]  /*4a60*/  IADD3 R152, P3, PT, R57, R134, RZ ;  /* 0x0000008639987210 */ /* 0x000fc60007f7e0ff */
[----:B----4-:R-:W-:Y:S01]  /*4a70*/  IMAD R65, R70, 0x4, R73 ;  /* 0x0000000446417824 */ /* 0x010fe200078e0249 */
[----:B------:R-:W0:Y:S01]  /*4a80*/  LDC R68, c[0x0][0x3d8] ;  /* 0x0000f600ff447b82 */ /* 0x000e220000000800 */
[----:B------:R-:W-:Y:S02]  /*4a90*/  LEA.HI.X.SX32 R153, R57, R2, 0x1, P3 ;  /* 0x0000000239997211 */ /* 0x000fe400018f0eff */
[C---:B------:R-:W-:Y:S02]  /*4aa0*/  IADD3 R144, P3, PT, R63.reuse, R134, RZ ;  /* 0x000000863f907210 */ /* 0x040fe40007f7e0ff */
[----:B-----5:R-:W-:Y:S02]  /*4ab0*/  LEA R75, R72, R65, 0x2 ;  /* 0x00000041484b7211 */ /* 0x020fe400078e10ff */
[----:B------:R-:W-:Y:S01]  /*4ac0*/  PRMT R37, RZ, 0x7610, R37 ;  /* 0x00007610ff257816 */ /* 0x000fe20000000025 */
[----:B------:R-:W3:Y:S01]  /*4ad0*/  @!P0 SYNCS.CCTL.IV [UR10+0x6000] ;  /* 0x00600000ff0089b1 */ /* 0x000ee2000800000a */
[----:B------:R-:W-:Y:S01]  /*4ae0*/  PRMT R39, RZ, 0x7610, R39 ;  /* 0x00007610ff277816 */ /* 0x000fe20000000027 */
[----:B-1----:R-:W-:Y:S01]  /*4af0*/  IMAD R69, R60, 0x4, R75 ;  /* 0x000000043c457824 */ /* 0x002fe200078e024b */
[----:B------:R-:W-:Y:S01]  /*4b00*/  PRMT R41, RZ, 0x7610, R41 ;  /* 0x00007610ff297816 */ /* 0x000fe20000000029 */
[----:B------:R-:W-:Y:S01]  /*4b10*/  NOP ;  /* 0x0000000000007918 */ /* 0x000fe20000000000 */
[----:B------:R-:W-:Y:S01]  /*4b20*/  LEA.HI.X.SX32 R145, R63, R2, 0x1, P3 ;  /* 0x000000023f917211 */ /* 0x000fe200018f0eff */
[----:B------:R-:W3:Y:S01]  /*4b30*/  @P1 LDG.E.U8 R3, desc[UR30][R196.64] ;  /* 0x0000001ec4031981 */ /* 0x000ee2000c1e1100 */
[----:B------:R-:W-:-:S02]  /*4b40*/  PRMT R42, RZ, 0x7610, R42 ;  /* 0x00007610ff2a7816 */ /* 0x000fc4000000002a */
[-C--:B------:R-:W-:Y:S01]  /*4b50*/  IADD3 R140, P3, PT, R65, R134.reuse, RZ ;  /* 0x00000086418c7210 */ /* 0x080fe20007f7e0ff */
[----:B------:R-:W4:Y:S01]  /*4b60*/  @P1 LDG.E.U8 R37, desc[UR30][R192.64] ;  /* 0x0000001ec0251981 */ /* 0x000f22000c1e1100 */
[----:B------:R-:W-:Y:S02]  /*4b70*/  PRMT R45, RZ, 0x7610, R45 ;  /* 0x00007610ff2d7816 */ /* 0x000fe4000000002d */
[----:B------:R-:W-:Y:S01]  /*4b80*/  PRMT R47, RZ, 0x7610, R47 ;  /* 0x00007610ff2f7816 */ /* 0x000fe2000000002f */
[----:B------:R-:W5:Y:S01]  /*4b90*/  @P1 LDG.E.U8 R39, desc[UR30][R188.64] ;  /* 0x0000001ebc271981 */ /* 0x000f62000c1e1100 */
[----:B------:R-:W-:Y:S01]  /*4ba0*/  PRMT R50, RZ, 0x7610, R50 ;  /* 0x00007610ff327816 */ /* 0x000fe20000000032 */
[----:B------:R-:W-:Y:S01]  /*4bb0*/  UIADD3 UR4, UPT, UPT, UR17, 0x5c, URZ ;  /* 0x0000005c11047890 */ /* 0x000fe2000fffe0ff */
[----:B------:R-:W-:Y:S01]  /*4bc0*/  IADD3 R148, P4, PT, R59, R134, RZ ;  /* 0x000000863b947210 */ /* 0x000fe20007f9e0ff */
[----:B------:R-:W3:Y:S01]  /*4bd0*/  @P1 LDG.E.U8 R41, desc[UR30][R184.64] ;  /* 0x0000001eb8291981 */ /* 0x000ee2000c1e1100 */
[----:B------:R-:W-:-:S02]  /*4be0*/  PRMT R49, RZ, 0x7610, R49 ;  /* 0x00007610ff317816 */ /* 0x000fc40000000031 */
[----:B------:R-:W-:Y:S01]  /*4bf0*/  LEA.HI.X.SX32 R141, R65, R2, 0x1, P3 ;  /* 0x00000002418d7211 */ /* 0x000fe200018f0eff */
[----:B------:R-:W3:Y:S01]  /*4c00*/  @P1 LDG.E.U8 R42, desc[UR30][R180.64] ;  /* 0x0000001eb42a1981 */ /* 0x000ee2000c1e1100 */
[----:B------:R-:W-:Y:S02]  /*4c10*/  PRMT R53, RZ, 0x7610, R53 ;  /* 0x00007610ff357816 */ /* 0x000fe40000000035 */
[----:B------:R-:W-:Y:S01]  /*4c20*/  IADD3 R136, P3, PT, R69, R134, RZ ;  /* 0x0000008645887210 */ /* 0x000fe20007f7e0ff */
[----:B------:R-:W3:Y:S01]  /*4c30*/  @P1 LDG.E.U8 R45, desc[UR30][R176.64] ;  /* 0x0000001eb02d1981 */ /* 0x000ee2000c1e1100 */
[----:B------:R-:W-:Y:S02]  /*4c40*/  PRMT R55, RZ, 0x7610, R55 ;  /* 0x00007610ff377816 */ /* 0x000fe40000000037 */
[----:B------:R-:W-:Y:S01]  /*4c50*/  PRMT R57, RZ, 0x7610, R57 ;  /* 0x00007610ff397816 */ /* 0x000fe20000000039 */
[----:B------:R-:W3:Y:S01]  /*4c60*/  @P1 LDG.E.U8 R47, desc[UR30][R172.64] ;  /* 0x0000001eac2f1981 */ /* 0x000ee2000c1e1100 */
[----:B------:R-:W-:-:S02]  /*4c70*/  LEA.HI.X.SX32 R149, R59, R2, 0x1, P4 ;  /* 0x000000023b957211 */ /* 0x000fc400020f0eff */
[----:B------:R-:W-:Y:S01]  /*4c80*/  PRMT R59, RZ, 0x7610, R59 ;  /* 0x00007610ff3b7816 */ /* 0x000fe2000000003b */
[----:B------:R-:W3:Y:S01]  /*4c90*/  @P1 LDG.E.U8 R50, desc[UR30][R168.64] ;  /* 0x0000001ea8321981 */ /* 0x000ee2000c1e1100 */
[----:B------:R-:W-:Y:S02]  /*4ca0*/  PRMT R58, RZ, 0x7610, R58 ;  /* 0x00007610ff3a7816 */ /* 0x000fe4000000003a */
[----:B------:R-:W-:Y:S01]  /*4cb0*/  LEA.HI.X.SX32 R137, R69, R2, 0x1, P3 ;  /* 0x0000000245897211 */ /* 0x000fe200018f0eff */
[----:B------:R-:W3:Y:S01]  /*4cc0*/  @P1 LDG.E.U8 R49, desc[UR30][R164.64] ;  /* 0x0000001ea4311981 */ /* 0x000ee2000c1e1100 */
[----:B------:R-:W-:Y:S01]  /*4cd0*/  PRMT R62, RZ, 0x7610, R62 ;  /* 0x00007610ff3e7816 */ /* 0x000fe2000000003e */
[----:B--2---:R-:W-:Y:S01]  /*4ce0*/  IMAD R69, R56, UR4, RZ ;  /* 0x0000000438457c24 */ /* 0x004fe2000f8e02ff */
[--C-:B------:R-:W-:Y:S01]  /*4cf0*/  FMNMX3 R67, R38, R67, R36.reuse, !PT ;  /* 0x0000004326437276 */ /* 0x100fe20007800024 */
[----:B------:R-:W2:Y:S01]  /*4d00*/  @P1 LDG.E.U8 R53, desc[UR30][R160.64] ;  /* 0x0000001ea0351981 */ /* 0x000ea2000c1e1100 */
[----:B------:R-:W-:Y:S01]  /*4d10*/  PRMT R63, RZ, 0x7610, R63 ;  /* 0x00007610ff3f7816 */ /* 0x000fe2000000003f */
[----:B------:R-:W-:Y:S01]  /*4d20*/  UIADD3 UR4, UPT, UPT, UR17, 0x7c, URZ ;  /* 0x0000007c11047890 */ /* 0x000fe2000fffe0ff */
[----:B------:R-:W-:Y:S01]  /*4d30*/  IADD3 R154, P3, PT, R61, R134, RZ ;  /* 0x000000863d9a7210 */ /* 0x000fe20007f7e0ff */
[----:B------:R-:W2:Y:S01]  /*4d40*/  @P1 LDG.E.U8 R55, desc[UR30][R156.64] ;  /* 0x0000001e9c371981 */ /* 0x000ea2000c1e1100 */
[----:B------:R-:W-:-:S02]  /*4d50*/  PRMT R36, RZ, 0x7610, R36 ;  /* 0x00007610ff247816 */ /* 0x000fc40000000024 */
[----:B------:R-:W-:Y:S01]  /*4d60*/  PRMT R38, RZ, 0x7610, R38 ;  /* 0x00007610ff267816 */ /* 0x000fe20000000026 */
[----:B------:R-:W2:Y:S01]  /*4d70*/  @P1 LDG.E.U8 R57, desc[UR30][R152.64] ;  /* 0x0000001e98391981 */ /* 0x000ea2000c1e1100 */
[----:B------:R-:W-:Y:S02]  /*4d80*/  PRMT R40, RZ, 0x7610, R40 ;  /* 0x00007610ff287816 */ /* 0x000fe40000000028 */
[----:B------:R-:W-:Y:S01]  /*4d90*/  PRMT R43, RZ, 0x7610, R43 ;  /* 0x00007610ff2b7816 */ /* 0x000fe2000000002b */
[----:B------:R-:W2:Y:S01]  /*4da0*/  @P1 LDG.E.U8 R59, desc[UR30][R148.64] ;  /* 0x0000001e943b1981 */ /* 0x000ea2000c1e1100 */
[----:B------:R-:W-:Y:S01]  /*4db0*/  LEA.HI.X.SX32 R155, R61, R2, 0x1, P3 ;  /* 0x000000023d9b7211 */ /* 0x000fe200018f0eff */
[----:B0-----:R-:W-:Y:S01]  /*4dc0*/  IMAD R61, R68, UR4, RZ ;  /* 0x00000004443d7c24 */ /* 0x001fe2000f8e02ff */
[----:B------:R-:W-:Y:S01]  /*4dd0*/  PRMT R44, RZ, 0x7610, R44 ;  /* 0x00007610ff2c7816 */ /* 0x000fe2000000002c */
[----:B------:R-:W2:Y:S01]  /*4de0*/  @P1 LDG.E.U8 R58, desc[UR30][R144.64] ;  /* 0x0000001e903a1981 */ /* 0x000ea2000c1e1100 */
[----:B------:R-:W-:-:S02]  /*4df0*/  IADD3 R150, P4, PT, R69, R134, RZ ;  /* 0x0000008645967210 */ /* 0x000fc40007f9e0ff */
[----:B------:R-:W-:Y:S01]  /*4e00*/  IADD3 R146, P3, PT, R71, R134, RZ ;  /* 0x0000008647927210 */ /* 0x000fe20007f7e0ff */
[----:B------:R-:W2:Y:S01]  /*4e10*/  @P1 LDG.E.U8 R62, desc[UR30][R140.64] ;  /* 0x0000001e8c3e1981 */ /* 0x000ea2000c1e1100 */
[----:B------:R-:W-:Y:S02]  /*4e20*/  PRMT R46, RZ, 0x7610, R46 ;  /* 0x00007610ff2e7816 */ /* 0x000fe4000000002e */
[----:B------:R-:W-:Y:S01]  /*4e30*/  PRMT R48, RZ, 0x7610, R48 ;  /* 0x00007610ff307816 */ /* 0x000fe20000000030 */
[----:B------:R-:W2:Y:S01]  /*4e40*/  @P1 LDG.E.U8 R63, desc[UR30][R136.64] ;  /* 0x0000001e883f1981 */ /* 0x000ea2000c1e1100 */
[----:B------:R-:W-:-:S03]  /*4e50*/  PRMT R51, RZ, 0x7610, R51 ;  /* 0x00007610ff337816 */ /* 0x000fc60000000033 */
[----:B------:R-:W2:Y:S01]  /*4e60*/  @P1 LDG.E.U8 R36, desc[UR30][R194.64] ;  /* 0x0000001ec2241981 */ /* 0x000ea2000c1e1100 */
[----:B------:R-:W-:Y:S02]  /*4e70*/  PRMT R52, RZ, 0x7610, R52 ;  /* 0x00007610ff347816 */ /* 0x000fe40000000034 */
[-C--:B------:R-:W-:Y:S01]  /*4e80*/  LEA.HI.X.SX32 R151, R69, R2.reuse, 0x1, P4 ;  /* 0x0000000245977211 */ /* 0x080fe200020f0eff */
[----:B------:R-:W2:Y:S01]  /*4e90*/  @P1 LDG.E.U8 R38, desc[UR30][R190.64] ;  /* 0x0000001ebe261981 */ /* 0x000ea2000c1e1100 */
[----:B------:R-:W-:Y:S02]  /*4ea0*/  LEA.HI.X.SX32 R147, R71, R2, 0x1, P3 ;  /* 0x0000000247937211 */ /* 0x000fe400018f0eff */
[----:B------:R-:W-:Y:S01]  /*4eb0*/  PRMT R54, RZ, 0x7610, R54 ;  /* 0x00007610ff367816 */ /* 0x000fe20000000036 */
[----:B------:R-:W2:Y:S01]  /*4ec0*/  @P1 LDG.E.U8 R40, desc[UR30][R186.64] ;  /* 0x0000001eba281981 */ /* 0x000ea2000c1e1100 */
[-C--:B------:R-:W-:Y:S02]  /*4ed0*/  IADD3 R142, P3, PT, R73, R134.reuse, RZ ;  /* 0x00000086498e7210 */ /* 0x080fe40007f7e0ff */
[----:B------:R-:W-:Y:S01]  /*4ee0*/  IADD3 R138, P4, PT, R75, R134, RZ ;  /* 0x000000864b8a7210 */ /* 0x000fe20007f9e0ff */
[----:B------:R-:W2:Y:S01]  /*4ef0*/  @P1 LDG.E.U8 R43, desc[UR30][R182.64] ;  /* 0x0000001eb62b1981 */ /* 0x000ea2000c1e1100 */
[----:B------:R-:W-:-:S02]  /*4f00*/  PRMT R65, RZ, 0x7610, R65 ;  /* 0x00007610ff417816 */ /* 0x000fc40000000041 */
[----:B------:R-:W-:Y:S01]  /*4f10*/  IADD3 R134, P5, PT, R61, R134, RZ ;  /* 0x000000863d867210 */ /* 0x000fe20007fbe0ff */
[----:B------:R-:W2:Y:S01]  /*4f20*/  @P1 LDG.E.U8 R44, desc[UR30][R178.64] ;  /* 0x0000001eb22c1981 */ /* 0x000ea2000c1e1100 */
[----:B------:R-:W-:Y:S02]  /*4f30*/  PRMT R64, RZ, 0x7610, R64 ;  /* 0x00007610ff407816 */ /* 0x000fe40000000040 */
[----:B------:R-:W-:Y:S01]  /*4f40*/  PRMT R66, RZ, 0x7610, R66 ;  /* 0x00007610ff427816 */ /* 0x000fe20000000042 */
[----:B------:R-:W2:Y:S01]  /*4f50*/  @P1 LDG.E.U8 R46, desc[UR30][R174.64] ;  /* 0x0000001eae2e1981 */ /* 0x000ea2000c1e1100 */
[----:B------:R-:W-:-:S03]  /*4f60*/  PRMT R56, RZ, 0x7610, R56 ;  /* 0x00007610ff387816 */ /* 0x000fc60000000038 */
[----:B------:R-:W2:Y:S01]  /*4f70*/  @P1 LDG.E.U8 R48, desc[UR30][R170.64] ;  /* 0x0000001eaa301981 */ /* 0x000ea2000c1e1100 */
[-C--:B------:R-:W-:Y:S02]  /*4f80*/  LEA.HI.X.SX32 R143, R73, R2.reuse, 0x1, P3 ;  /* 0x00000002498f7211 */ /* 0x080fe400018f0eff */
[-C--:B------:R-:W-:Y:S01]  /*4f90*/  LEA.HI.X.SX32 R135, R61, R2.reuse, 0x1, P5 ;  /* 0x000000023d877211 */ /* 0x080fe200028f0eff */
[----:B------:R-:W2:Y:S01]  /*4fa0*/  @P1 LDG.E.U8 R51, desc[UR30][R166.64] ;  /* 0x0000001ea6331981 */ /* 0x000ea2000c1e1100 */
[----:B------:R-:W-:Y:S02]  /*4fb0*/  PRMT R60, RZ, 0x7610, R60 ;  /* 0x00007610ff3c7816 */ /* 0x000fe4000000003c */
[----:B------:R-:W-:Y:S01]  /*4fc0*/  LEA.HI.X.SX32 R139, R75, R2, 0x1, P4 ;  /* 0x000000024b8b7211 */ /* 0x000fe200020f0eff */
[----:B------:R-:W2:Y:S01]  /*4fd0*/  @P1 LDG.E.U8 R52, desc[UR30][R162.64] ;  /* 0x0000001ea2341981 */ /* 0x000ea2000c1e1100 */
[----:B------:R-:W-:-:S03]  /*4fe0*/  PRMT R61, RZ, 0x7610, R61 ;  /* 0x00007610ff3d7816 */ /* 0x000fc6000000003d */
[----:B------:R-:W2:Y:S04]  /*4ff0*/  @P1 LDG.E.U8 R54, desc[UR30][R158.64] ;  /* 0x0000001e9e361981 */ /* 0x000ea8000c1e1100 */
[----:B------:R-:W2:Y:S04]  /*5000*/  @P1 LDG.E.U8 R65, desc[UR30][R154.64] ;  /* 0x0000001e9a411981 */ /* 0x000ea8000c1e1100 */
[----:B------:R-:W2:Y:S04]  /*5010*/  @P1 LDG.E.U8 R64, desc[UR30][R150.64] ;  /* 0x0000001e96401981 */ /* 0x000ea8000c1e1100 */
[----:B------:R-:W2:Y:S04]  /*5020*/  @P1 LDG.E.U8 R66, desc[UR30][R146.64] ;  /* 0x0000001e92421981 */ /* 0x000ea8000c1e1100 */
[----:B------:R-:W2:Y:S04]  /*5030*/  @P1 LDG.E.U8 R56, desc[UR30][R142.64] ;  /* 0x0000001e8e381981 */ /* 0x000ea8000c1e1100 */
[----:B------:R-:W2:Y:S04]  /*5040*/  @P1 LDG.E.U8 R60, desc[UR30][R138.64] ;  /* 0x0000001e8a3c1981 */ /* 0x000ea8000c1e1100 */
[----:B------:R-:W2:Y:S01]  /*5050*/  @P1 LDG.E.U8 R61, desc[UR30][R134.64] ;  /* 0x0000001e863d1981 */ /* 0x000ea2000c1e1100 */
[----:B------:R-:W-:Y:S01]  /*5060*/  FMUL R2, R21, UR9 ;  /* 0x0000000915027c20 */ /* 0x000fe20008400000 */
[----:B------:R-:W-:Y:S01]  /*5070*/  FMUL R68, R22, UR9 ;  /* 0x0000000916447c20 */ /* 0x000fe20008400000 */
[----:B------:R-:W-:Y:S01]  /*5080*/  FMUL R69, R23, UR9 ;  /* 0x0000000917457c20 */ /* 0x000fe20008400000 */
[----:B------:R-:W-:-:S03]  /*5090*/  FMUL R70, R24, UR9 ;  /* 0x0000000918467c20 */ /* 0x000fc60008400000 */
[----:B------:R-:W-:Y:S01]  /*50a0*/  FMNMX3 R68, R67, R2, R68, !PT ;  /* 0x0000000243447276 */ /* 0x000fe20007800044 */
[----:B------:R-:W-:Y:S01]  /*50b0*/  FMUL R2, R25, UR9 ;  /* 0x0000000919027c20 */ /* 0x000fe20008400000 */
[----:B------:R-:W-:Y:S02]  /*50c0*/  FMUL R67, R26, UR9 ;  /* 0x000000091a437c20 */ /* 0x000fe40008400000 */
[----:B------:R-:W-:Y:S01]  /*50d0*/  FMNMX3 R70, R68, R69, R70, !PT ;  /* 0x0000004544467276 */ /* 0x000fe20007800046 */
[----:B------:R-:W-:Y:S01]  /*50e0*/  FMUL R68, R27, UR9 ;  /* 0x000000091b447c20 */ /* 0x000fe20008400000 */
[----:B------:R-:W-:Y:S02]  /*50f0*/  FMUL R69, R28, UR9 ;  /* 0x000000091c457c20 */ /* 0x000fe40008400000 */
[----:B------:R-:W-:Y:S01]  /*5100*/  FMNMX3 R70, R70, R2, R67, !PT ;  /* 0x0000000246467276 */ /* 0x000fe20007800043 */
[----:B------:R-:W-:Y:S01]  /*5110*/  FMUL R2, R29, UR9 ;  /* 0x000000091d027c20 */ /* 0x000fe20008400000 */
[----:B------:R-:W-:-:S02]  /*5120*/  FMUL R67, R30, UR9 ;  /* 0x000000091e437c20 */ /* 0x000fc40008400000 */
[----:B------:R-:W-:Y:S01]  /*5130*/  FMNMX3 R70, R70, R68, R69, !PT ;  /* 0x0000004446467276 */ /* 0x000fe20007800045 */
[----:B------:R-:W-:Y:S01]  /*5140*/  FMUL R68, R31, UR9 ;  /* 0x000000091f447c20 */ /* 0x000fe20008400000 */
[----:B------:R-:W-:Y:S02]  /*5150*/  FMUL R69, R32, UR9 ;  /* 0x0000000920457c20 */ /* 0x000fe40008400000 */
[----:B------:R-:W-:Y:S01]  /*5160*/  FMNMX3 R70, R70, R2, R67, !PT ;  /* 0x0000000246467276 */ /* 0x000fe20007800043 */
[----:B------:R-:W-:Y:S01]  /*5170*/  FMUL R2, R33, UR9 ;  /* 0x0000000921027c20 */ /* 0x000fe20008400000 */
[----:B------:R-:W-:Y:S02]  /*5180*/  FMUL R67, R34, UR9 ;  /* 0x0000000922437c20 */ /* 0x000fe40008400000 */
[----:B------:R-:W-:Y:S01]  /*5190*/  FMNMX3 R69, R70, R68, R69, !PT ;  /* 0x0000004446457276 */ /* 0x000fe20007800045 */
[----:B------:R-:W-:-:S03]  /*51a0*/  FMUL R68, R35, UR9 ;  /* 0x0000000923447c20 */ /* 0x000fc60008400000 */
[----:B------:R-:W-:-:S04]  /*51b0*/  FMNMX3 R67, R69, R2, R67, !PT ;  /* 0x0000000245437276 */ /* 0x000fc80007800043 */
[----:B------:R-:W-:-:S05]  /*51c0*/  FMNMX3 R2, R67, -INF , R68, !PT ;  /* 0xff80000043027876 */ /* 0x000fca0007800044 */
[--C-:B------:R-:W-:Y:S01]  /*51d0*/  FFMA R4, R4, UR9, -R2.reuse ;  /* 0x0000000904047c23 */ /* 0x100fe20008000802 */
[--C-:B------:R-:W-:Y:S01]  /*51e0*/  FFMA R5, R5, UR9, -R2.reuse ;  /* 0x0000000905057c23 */ /* 0x100fe20008000802 */
[--C-:B------:R-:W-:Y:S02]  /*51f0*/  FFMA R6, R6, UR9, -R2.reuse ;  /* 0x0000000906067c23 */ /* 0x100fe40008000802 */
[----:B------:R-:W-:Y:S01]  /*5200*/  FMUL R4, R4, 1.4426950216293334961 ;  /* 0x3fb8aa3b04047820 */ /* 0x000fe20000400000 */
[----:B------:R-:W-:Y:S01]  /*5210*/  FMUL R5, R5, 1.4426950216293334961 ;  /* 0x3fb8aa3b05057820 */ /* 0x000fe20000400000 */
[----:B------:R-:W-:Y:S01]  /*5220*/  FMUL R6, R6, 1.4426950216293334961 ;  /* 0x3fb8aa3b06067820 */ /* 0x000fe20000400000 */
[--C-:B------:R-:W-:Y:S01]  /*5230*/  FFMA R7, R7, UR9, -R2.reuse ;  /* 0x0000000907077c23 */ /* 0x100fe20008000802 */
[----:B------:R-:W-:Y:S02]  /*5240*/  FFMA R8, R8, UR9, -R2 ;  /* 0x0000000908087c23 */ /* 0x000fe40008000802 */
[----:B------:R-:W-:Y:S01]  /*5250*/  MUFU.EX2 R4, R4 ;  /* 0x0000000400047308 */ /* 0x000fe20000000800 */
[----:B------:R-:W-:Y:S01]  /*5260*/  FMUL R7, R7, 1.4426950216293334961 ;  /* 0x3fb8aa3b07077820 */ /* 0x000fe20000400000 */
[----:B------:R-:W-:-:S06]  /*5270*/  FMUL R68, R8, 1.4426950216293334961 ;  /* 0x3fb8aa3b08447820 */ /* 0x000fcc0000400000 */
[----:B------:R-:W0:Y:S01]  /*5280*/  MUFU.EX2 R5, R5 ;  /* 0x0000000500057308 */ /* 0x000e220000000800 */
[--C-:B------:R-:W-:Y:S01]  /*5290*/  FFMA R8, R9, UR9, -R2.reuse ;  /* 0x0000000909087c23 */ /* 0x100fe20008000802 */
[----:B------:R-:W-:-:S06]  /*52a0*/  FFMA R10, R10, UR9, -R2 ;  /* 0x000000090a0a7c23 */ /* 0x000fcc0008000802 */
[----:B------:R-:W1:Y:S01]  /*52b0*/  MUFU.EX2 R6, R6 ;  /* 0x0000000600067308 */ /* 0x000e620000000800 */
[----:B------:R-:W-:Y:S01]  /*52c0*/  FMUL R8, R8, 1.4426950216293334961 ;  /* 0x3fb8aa3b08087820 */ /* 0x000fe20000400000 */
[----:B------:R-:W-:-:S06]  /*52d0*/  FMUL R10, R10, 1.4426950216293334961 ;  /* 0x3fb8aa3b0a0a7820 */ /* 0x000fcc0000400000 */
[----:B------:R-:W1:Y:S01]  /*52e0*/  MUFU.EX2 R7, R7 ;  /* 0x0000000700077308 */ /* 0x000e620000000800 */
[----:B------:R-:W-:Y:S01]  /*52f0*/  FFMA R11, R11, UR9, -R2 ;  /* 0x000000090b0b7c23 */ /* 0x000fe20008000802 */
[----:B0-----:R-:W-:-:S06]  /*5300*/  FADD R71, R4, R5 ;  /* 0x0000000504477221 */ /* 0x001fcc0000000000 */
[----:B------:R0:W0:Y:S01]  /*5310*/  MUFU.EX2 R9, R68 ;  /* 0x0000004400097308 */ /* 0x0000220000000800 */
[----:B------:R-:W-:Y:S01]  /*5320*/  FMUL R67, R11, 1.4426950216293334961 ;  /* 0x3fb8aa3b0b437820 */ /* 0x000fe20000400000 */
[--C-:B------:R-:W-:Y:S01]  /*5330*/  FFMA R12, R12, UR9, -R2.reuse ;  /* 0x000000090c0c7c23 */ /* 0x100fe20008000802 */
[--C-:B------:R-:W-:Y:S01]  /*5340*/  FFMA R15, R15, UR9, -R2.reuse ;  /* 0x000000090f0f7c23 */ /* 0x100fe20008000802 */
[----:B------:R-:W-:-:S04]  /*5350*/  FFMA R13, R13, UR9, -R2 ;  /* 0x000000090d0d7c23 */ /* 0x000fc80008000802 */
[----:B------:R-:W0:Y:S01]  /*5360*/  MUFU.EX2 R8, R8 ;  /* 0x0000000800087308 */ /* 0x000e220000000800 */
[----:B------:R-:W-:Y:S01]  /*5370*/  FFMA R14, R14, UR9, -R2 ;  /* 0x000000090e0e7c23 */ /* 0x000fe20008000802 */
[----:B-1----:R-:W-:Y:S01]  /*5380*/  FADD R70, R6, R71 ;  /* 0x0000004706467221 */ /* 0x002fe20000000000 */
[----:B------:R-:W-:Y:S01]  /*5390*/  FMUL R11, R12, 1.4426950216293334961 ;  /* 0x3fb8aa3b0c0b7820 */ /* 0x000fe20000400000 */
[----:B0-----:R-:W-:-:S04]  /*53a0*/  FMUL R68, R15, 1.4426950216293334961 ;  /* 0x3fb8aa3b0f447820 */ /* 0x001fc80000400000 */
[----:B------:R-:W0:Y:S01]  /*53b0*/  MUFU.EX2 R10, R10 ;  /* 0x0000000a000a7308 */ /* 0x000e220000000800 */
[----:B------:R-:W-:Y:S01]  /*53c0*/  FMUL R12, R13, 1.4426950216293334961 ;  /* 0x3fb8aa3b0d0c7820 */ /* 0x000fe20000400000 */
[--C-:B------:R-:W-:Y:S01]  /*53d0*/  FFMA R19, R19, UR9, -R2.reuse ;  /* 0x0000000913137c23 */ /* 0x100fe20008000802 */
[--C-:B------:R-:W-:Y:S01]  /*53e0*/  FFMA R23, R23, UR9, -R2.reuse ;  /* 0x0000000917177c23 */ /* 0x100fe20008000802 */
[----:B------:R-:W-:Y:S01]  /*53f0*/  FMUL R13, R14, 1.4426950216293334961 ;  /* 0x3fb8aa3b0e0d7820 */ /* 0x000fe20000400000 */
[----:B------:R-:W-:Y:S01]  /*5400*/  FFMA R17, R17, UR9, -R2 ;  /* 0x0000000911117c23 */ /* 0x000fe20008000802 */
[----:B------:R-:W-:Y:S02]  /*5410*/  FADD R70, R7, R70 ;  /* 0x0000004607467221 */ /* 0x000fe40000000000 */
[----:B------:R-:W1:Y:S01]  /*5420*/  MUFU.EX2 R67, R67 ;  /* 0x0000004300437308 */ /* 0x000e620000000800 */
[--C-:B------:R-:W-:Y:S01]  /*5430*/  FFMA R14, R16, UR9, -R2.reuse ;  /* 0x00000009100e7c23 */ /* 0x100fe20008000802 */
[----:B------:R-:W-:Y:S01]  /*5440*/  FFMA R18, R18, UR9, -R2 ;  /* 0x0000000912127c23 */ /* 0x000fe20008000802 */
[----:B------:R-:W-:Y:S01]  /*5450*/  FMUL R69, R19, 1.4426950216293334961 ;  /* 0x3fb8aa3b13457820 */ /* 0x000fe20000400000 */
[----:B------:R-:W-:-:S04]  /*5460*/  FMUL R15, R17, 1.4426950216293334961 ;  /* 0x3fb8aa3b110f7820 */ /* 0x000fc80000400000 */
[----:B------:R0:W-:Y:S01]  /*5470*/  MUFU.EX2 R16, R68 ;  /* 0x0000004400107308 */ /* 0x0001e20000000800 */
[----:B------:R-:W-:Y:S01]  /*5480*/  FMUL R17, R18, 1.4426950216293334961 ;  /* 0x3fb8aa3b12117820 */ /* 0x000fe20000400000 */
[----:B------:R-:W-:-:S06]  /*5490*/  FFMA R18, R20, UR9, -R2 ;  /* 0x0000000914127c23 */ /* 0x000fcc0008000802 */
[----:B------:R-:W1:Y:S01]  /*54a0*/  MUFU.EX2 R11, R11 ;  /* 0x0000000b000b7308 */ /* 0x000e620000000800 */
[----:B0-----:R-:W-:Y:S01]  /*54b0*/  FMUL R68, R23, 1.4426950216293334961 ;  /* 0x3fb8aa3b17447820 */ /* 0x001fe20000400000 */
[----:B------:R-:W-:-:S06]  /*54c0*/  FADD R23, R9, R70 ;  /* 0x0000004609177221 */ /* 0x000fcc0000000000 */
[----:B------:R-:W0:Y:S01]  /*54d0*/  MUFU.EX2 R12, R12 ;  /* 0x0000000c000c7308 */ /* 0x000e220000000800 */
[----:B------:R-:W-:-:S07]  /*54e0*/  FMUL R14, R14, 1.4426950216293334961 ;  /* 0x3fb8aa3b0e0e7820 */ /* 0x000fce0000400000 */
[----:B------:R0:W-:Y:S02]  /*54f0*/  MUFU.EX2 R20, R69 ;  /* 0x0000004500147308 */ /* 0x0001e40000000800 */
[----:B0-----:R-:W-:-:S06]  /*5500*/  FADD R69, R8, R23 ;  /* 0x0000001708457221 */ /* 0x001fcc0000000000 */
[----:B------:R-:W0:Y:S01]  /*5510*/  MUFU.EX2 R13, R13 ;  /* 0x0000000d000d7308 */ /* 0x000e220000000800 */
[----:B------:R-:W-:Y:S01]  /*5520*/  FADD R70, R10, R69 ;  /* 0x000000450a467221 */ /* 0x000fe20000000000 */
[----:B------:R-:W-:-:S03]  /*5530*/  FFMA R25, R25, UR9, -R2 ;  /* 0x0000000919197c23 */ /* 0x000fc60008000802 */
[----:B-1----:R-:W-:-:S03]  /*5540*/  FADD R70, R67, R70 ;  /* 0x0000004643467221 */ /* 0x002fc60000000000 */
[----:B------:R-:W1:Y:S01]  /*5550*/  MUFU.EX2 R14, R14 ;  /* 0x0000000e000e7308 */ /* 0x000e620000000800 */
[--C-:B------:R-:W-:Y:S01]  /*5560*/  FFMA R21, R21, UR9, -R2.reuse ;  /* 0x0000000915157c23 */ /* 0x100fe20008000802 */
[--C-:B------:R-:W-:Y:S01]  /*5570*/  FFMA R26, R26, UR9, -R2.reuse ;  /* 0x000000091a1a7c23 */ /* 0x100fe20008000802 */
[----:B------:R-:W-:Y:S01]  /*5580*/  FFMA R22, R22, UR9, -R2 ;  /* 0x0000000916167c23 */ /* 0x000fe20008000802 */
[----:B------:R-:W-:Y:S01]  /*5590*/  FADD R69, R11, R70 ;  /* 0x000000460b457221 */ /* 0x000fe20000000000 */
[----:B------:R-:W-:Y:S01]  /*55a0*/  FMUL R23, R25, 1.4426950216293334961 ;  /* 0x3fb8aa3b19177820 */ /* 0x000fe20000400000 */
[----:B------:R-:W-:Y:S01]  /*55b0*/  FMUL R19, R21, 1.4426950216293334961 ;  /* 0x3fb8aa3b15137820 */ /* 0x000fe20000400000 */
[----:B------:R-:W-:Y:S01]  /*55c0*/  FMUL R25, R26, 1.4426950216293334961 ;  /* 0x3fb8aa3b1a197820 */ /* 0x000fe20000400000 */
[----:B------:R-:W0:Y:S01]  /*55d0*/  MUFU.EX2 R15, R15 ;  /* 0x0000000f000f7308 */ /* 0x000e220000000800 */
[--C-:B------:R-:W-:Y:S01]  /*55e0*/  FFMA R27, R27, UR9, -R2.reuse ;  /* 0x000000091b1b7c23 */ /* 0x100fe20008000802 */
[----:B------:R-:W-:Y:S01]  /*55f0*/  FMUL R21, R22, 1.4426950216293334961 ;  /* 0x3fb8aa3b16157820 */ /* 0x000fe20000400000 */
[----:B------:R-:W-:Y:S01]  /*5600*/  FADD R26, R12, R69 ;  /* 0x000000450c1a7221 */ /* 0x000fe20000000000 */
[----:B------:R-:W-:Y:S01]  /*5610*/  FFMA R22, R24, UR9, -R2 ;  /* 0x0000000918167c23 */ /* 0x000fe20008000802 */
[----:B------:R-:W-:-:S03]  /*5620*/  FMUL R18, R18, 1.4426950216293334961 ;  /* 0x3fb8aa3b12127820 */ /* 0x000fc60000400000 */
[----:B------:R0:W-:Y:S08]  /*5630*/  MUFU.EX2 R24, R68 ;  /* 0x0000004400187308 */ /* 0x0001f00000000800 */
[----:B------:R-:W4:Y:S01]  /*5640*/  MUFU.EX2 R17, R17 ;  /* 0x0000001100117308 */ /* 0x000f220000000800 */
[----:B0-----:R-:W-:Y:S01]  /*5650*/  FMUL R68, R27, 1.4426950216293334961 ;  /* 0x3fb8aa3b1b447820 */ /* 0x001fe20000400000 */
[----:B------:R-:W-:-:S04]  /*5660*/  FADD R27, R13, R26 ;  /* 0x0000001a0d1b7221 */ /* 0x000fc80000000000 */
[----:B------:R-:W-:Y:S02]  /*5670*/  FADD R27, R16, R27 ;  /* 0x0000001b101b7221 */ /* 0x000fe40000000000 */
[----:B------:R-:W0:Y:S02]  /*5680*/  MUFU.EX2 R18, R18 ;  /* 0x0000001200127308 */ /* 0x000e240000000800 */
[----:B-1----:R-:W-:Y:S01]  /*5690*/  FADD R70, R14, R27 ;  /* 0x0000001b0e467221 */ /* 0x002fe20000000000 */
[----:B------:R-:W-:-:S03]  /*56a0*/  FFMA R29, R29, UR9, -R2 ;  /* 0x000000091d1d7c23 */ /* 0x000fc60008000802 */
[----:B------:R-:W-:Y:S02]  /*56b0*/  FADD R70, R15, R70 ;  /* 0x000000460f467221 */ /* 0x000fe40000000000 */
[----:B------:R-:W1:Y:S01]  /*56c0*/  MUFU.EX2 R19, R19 ;  /* 0x0000001300137308 */ /* 0x000e620000000800 */
[----:B------:R-:W-:Y:S01]  /*56d0*/  FMUL R27, R29, 1.4426950216293334961 ;  /* 0x3fb8aa3b1d1b7820 */ /* 0x000fe20000400000 */
[----:B----4-:R-:W-:Y:S01]  /*56e0*/  FADD R29, R17, R70 ;  /* 0x00000046111d7221 */ /* 0x010fe20000000000 */
[----:B------:R-:W-:-:S05]  /*56f0*/  FMUL R22, R22, 1.4426950216293334961 ;  /* 0x3fb8aa3b16167820 */ /* 0x000fca0000400000 */
[----:B------:R-:W4:Y:S01]  /*5700*/  MUFU.EX2 R21, R21 ;  /* 0x0000001500157308 */ /* 0x000f220000000800 */
[----:B------:R-:W-:Y:S01]  /*5710*/  FADD R29, R20, R29 ;  /* 0x0000001d141d7221 */ /* 0x000fe20000000000 */
[----:B------:R-:W-:-:S06]  /*5720*/  FFMA R26, R28, UR9, -R2 ;  /* 0x000000091c1a7c23 */ /* 0x000fcc0008000802 */
[----:B------:R-:W0:Y:S08]  /*5730*/  MUFU.EX2 R22, R22 ;  /* 0x0000001600167308 */ /* 0x000e300000000800 */
[----:B------:R0:W-:Y:S02]  /*5740*/  MUFU.EX2 R28, R68 ;  /* 0x00000044001c7308 */ /* 0x0001e40000000800 */
[----:B0-----:R-:W-:-:S06]  /*5750*/  FADD R68, R18, R29 ;  /* 0x0000001d12447221 */ /* 0x001fcc0000000000 */
[----:B------:R-:W0:Y:S01]  /*5760*/  MUFU.EX2 R23, R23 ;  /* 0x0000001700177308 */ /* 0x000e220000000800 */
[----:B-1----:R-:W-:Y:S01]  /*5770*/  FADD R68, R19, R68 ;  /* 0x0000004413447221 */ /* 0x002fe20000000000 */
[----:B------:R-:W-:-:S03]  /*5780*/  FMUL R26, R26, 1.4426950216293334961 ;  /* 0x3fb8aa3b1a1a7820 */ /* 0x000fc60000400000 */
[----:B----4-:R-:W-:-:S03]  /*5790*/  FADD R29, R21, R68 ;  /* 0x00000044151d7221 */ /* 0x010fc60000000000 */
[----:B------:R-:W1:Y:S01]  /*57a0*/  MUFU.EX2 R25, R25 ;  /* 0x0000001900197308 */ /* 0x000e620000000800 */
[--C-:B------:R-:W-:Y:S01]  /*57b0*/  FFMA R30, R30, UR9, -R2.reuse ;  /* 0x000000091e1e7c23 */ /* 0x100fe20008000802 */
[----:B------:R-:W-:Y:S01]  /*57c0*/  FADD R29, R24, R29 ;  /* 0x0000001d181d7221 */ /* 0x000fe20000000000 */
[----:B------:R-:W-:Y:S02]  /*57d0*/  FFMA R31, R31, UR9, -R2 ;  /* 0x000000091f1f7c23 */ /* 0x000fe40008000802 */
[----:B------:R-:W-:Y:S01]  /*57e0*/  FMUL R30, R30, 1.4426950216293334961 ;  /* 0x3fb8aa3b1e1e7820 */ /* 0x000fe20000400000 */
[----:B------:R-:W-:Y:S02]  /*57f0*/  FADD R68, R22, R29 ;  /* 0x0000001d16447221 */ /* 0x000fe40000000000 */
[----:B------:R-:W4:Y:S01]  /*5800*/  MUFU.EX2 R26, R26 ;  /* 0x0000001a001a7308 */ /* 0x000f220000000800 */
[----:B------:R-:W2:Y:S01]  /*5810*/  S2R R77, SR_TID.X ;  /* 0x00000000004d7919 */ /* 0x000ea20000002100 */
[----:B------:R-:W-:Y:S01]  /*5820*/  FMUL R31, R31, 1.4426950216293334961 ;  /* 0x3fb8aa3b1f1f7820 */ /* 0x000fe20000400000 */
[----:B0-----:R-:W-:Y:S01]  /*5830*/  FADD R68, R23, R68 ;  /* 0x0000004417447221 */ /* 0x001fe20000000000 */
[----:B------:R-:W-:-:S04]  /*5840*/  FFMA R32, R32, UR9, -R2 ;  /* 0x0000000920207c23 */ /* 0x000fc80008000802 */
[----:B------:R-:W0:Y:S01]  /*5850*/  MUFU.EX2 R27, R27 ;  /* 0x0000001b001b7308 */ /* 0x000e220000000800 */
[----:B-1----:R-:W-:Y:S01]  /*5860*/  FADD R29, R25, R68 ;  /* 0x00000044191d7221 */ /* 0x002fe20000000000 */
[----:B------:R-:W-:Y:S01]  /*5870*/  FMUL R32, R32, 1.4426950216293334961 ;  /* 0x3fb8aa3b20207820 */ /* 0x000fe20000400000 */
[----:B------:R-:W-:-:S05]  /*5880*/  FFMA R33, R33, UR9, -R2 ;  /* 0x0000000921217c23 */ /* 0x000fca0008000802 */
[----:B------:R-:W1:Y:S01]  /*5890*/  MUFU.EX2 R30, R30 ;  /* 0x0000001e001e7308 */ /* 0x000e620000000800 */
[----:B------:R-:W-:Y:S01]  /*58a0*/  FADD R29, R28, R29 ;  /* 0x0000001d1c1d7221 */ /* 0x000fe20000000000 */
[----:B------:R-:W-:Y:S01]  /*58b0*/  FMUL R33, R33, 1.4426950216293334961 ;  /* 0x3fb8aa3b21217820 */ /* 0x000fe20000400000 */
[----:B------:R-:W-:-:S05]  /*58c0*/  FFMA R34, R34, UR9, -R2 ;  /* 0x0000000922227c23 */ /* 0x000fca0008000802 */
[----:B------:R-:W1:Y:S01]  /*58d0*/  MUFU.EX2 R31, R31 ;  /* 0x0000001f001f7308 */ /* 0x000e620000000800 */
[----:B----4-:R-:W-:Y:S01]  /*58e0*/  FADD R68, R26, R29 ;  /* 0x0000001d1a447221 */ /* 0x010fe20000000000 */
[----:B------:R-:W-:Y:S01]  /*58f0*/  FFMA R35, R35, UR9, -R2 ;  /* 0x0000000923237c23 */ /* 0x000fe20008000802 */
[----:B------:R-:W-:-:S05]  /*5900*/  FMUL R34, R34, 1.4426950216293334961 ;  /* 0x3fb8aa3b22227820 */ /* 0x000fca0000400000 */
[----:B------:R-:W4:Y:S01]  /*5910*/  MUFU.EX2 R32, R32 ;  /* 0x0000002000207308 */ /* 0x000f220000000800 */
[----:B0-----:R-:W-:Y:S01]  /*5920*/  FADD R29, R27, R68 ;  /* 0x000000441b1d7221 */ /* 0x001fe20000000000 */
[----:B------:R-:W-:-:S06]  /*5930*/  FMUL R35, R35, 1.4426950216293334961 ;  /* 0x3fb8aa3b23237820 */ /* 0x000fcc0000400000 */
[----:B------:R-:W0:Y:S01]  /*5940*/  MUFU.EX2 R33, R33 ;  /* 0x0000002100217308 */ /* 0x000e220000000800 */
[----:B-1----:R-:W-:-:S07]  /*5950*/  FADD R68, R30, R29 ;  /* 0x0000001d1e447221 */ /* 0x002fce0000000000 */
[----:B------:R-:W1:Y:S01]  /*5960*/  MUFU.EX2 R34, R34 ;  /* 0x0000002200227308 */ /* 0x000e620000000800 */
[----:B------:R-:W-:Y:S01]  /*5970*/  FADD R29, R31, R68 ;  /* 0x000000441f1d7221 */ /* 0x000fe20000000000 */
[----:B------:R-:W-:-:S06]  /*5980*/  SHF.R.S32.HI R70, RZ, 0x2, R0 ;  /* 0x00000002ff467819 */ /* 0x000fcc0000011400 */
[----:B------:R-:W5:Y:S01]  /*5990*/  MUFU.EX2 R35, R35 ;  /* 0x0000002300237308 */ /* 0x000f620000000800 */
[----:B------:R-:W-:Y:S01]  /*59a0*/  SHF.L.U32 R69, R0, 0x5, RZ ;  /* 0x0000000500457819 */ /* 0x000fe200000006ff */
[----:B----4-:R-:W-:Y:S01]  /*59b0*/  FADD R0, R32, R29 ;  /* 0x0000001d20007221 */ /* 0x010fe20000000000 */
[----:B--2---:R-:W-:Y:S02]  /*59c0*/  LOP3.LUT R77, R77, 0x7f, RZ, 0xc0, !PT ;  /* 0x0000007f4d4d7812 */ /* 0x004fe400078ec0ff */
[----:B------:R-:W-:Y:S01]  /*59d0*/  F2FP.SATFINITE.E4M3.F32.PACK_AB_MERGE_C R6, R7, R6, RZ ;  /* 0x000000060706723e */ /* 0x000fe200048070ff */
[----:B0-----:R-:W-:Y:S01]  /*59e0*/  FADD R7, R33, R0 ;  /* 0x0000000021077221 */ /* 0x001fe20000000000 */
[----:B------:R-:W-:Y:S01]  /*59f0*/  SGXT R70, R70, 0x1 ;  /* 0x000000014646781a */ /* 0x000fe20000000200 */
[----:B---3--:R0:W-:Y:S02]  /*5a00*/  STS.U8 [R77+UR10+0x5000], R3 ;  /* 0x005000034d007988 */ /* 0x0081e4000800000a */
[----:B-1----:R-:W-:-:S02]  /*5a10*/  FADD R0, R34, R7 ;  /* 0x0000000722007221 */ /* 0x002fc40000000000 */
[----:B------:R-:W-:Y:S01]  /*5a20*/  STS.U8 [R77+UR10+0x5100], R37 ;  /* 0x005100254d007988 */ /* 0x000fe2000800000a */
[----:B------:R-:W-:-:S03]  /*5a30*/  LOP3.LUT R70, R70, 0x90, RZ, 0xc0, !PT ;  /* 0x0000009046467812 */ /* 0x000fc600078ec0ff */
[----:B-----5:R-:W-:Y:S01]  /*5a40*/  STS.U8 [R77+UR10+0x5200], R39 ;  /* 0x005200274d007988 */ /* 0x020fe2000800000a */
[C---:B------:R-:W-:Y:S01]  /*5a50*/  F2FP.SATFINITE.E4M3.F32.PACK_AB_MERGE_C R7, R35.reuse, R34, RZ ;  /* 0x000000222307723e */ /* 0x040fe200048070ff */
[----:B------:R-:W-:Y:S02]  /*5a60*/  FADD R35, R35, R0 ;  /* 0x0000000023237221 */ /* 0x000fe40000000000 */
[----:B------:R-:W-:Y:S01]  /*5a70*/  STS.U8 [R77+UR10+0x5300], R41 ;  /* 0x005300294d007988 */ /* 0x000fe2000800000a */
[----:B------:R-:W-:-:S03]  /*5a80*/  FADD R0, -R2, -INF ;  /* 0xff80000002007421 */ /* 0x000fc60000000100 */
[----:B------:R-:W-:Y:S04]  /*5a90*/  STS.U8 [R77+UR10+0x5400], R42 ;  /* 0x0054002a4d007988 */ /* 0x000fe8000800000a */
[----:B------:R-:W-:Y:S01]  /*5aa0*/  STS.U8 [R77+UR10+0x5500], R45 ;  /* 0x0055002d4d007988 */ /* 0x000fe2000800000a */
[----:B------:R-:W-:-:S03]  /*5ab0*/  LOP3.LUT R74, R70, 0xf60, R69, 0xf8, !PT ;  /* 0x00000f60464a7812 */ /* 0x000fc600078ef845 */
[----:B------:R-:W-:Y:S01]  /*5ac0*/  STS.U8 [R77+UR10+0x5600], R47 ;  /* 0x0056002f4d007988 */ /* 0x000fe2000800000a */
[----:B------:R-:W-:-:S03]  /*5ad0*/  FMUL R0, R0, 1.4426950216293334961 ;  /* 0x3fb8aa3b00007820 */ /* 0x000fc60000400000 */
[----:B------:R-:W-:Y:S01]  /*5ae0*/  STS.U8 [R77+UR10+0x5700], R50 ;  /* 0x005700324d007988 */ /* 0x000fe2000800000a */
[----:B------:R-:W-:-:S03]  /*5af0*/  LOP3.LUT R76, R77, 0x10, RZ, 0x3c, !PT ;  /* 0x000000104d4c7812 */ /* 0x000fc600078e3cff */
[----:B------:R-:W-:Y:S04]  /*5b00*/  STS.U8 [R77+UR10+0x5800], R49 ;  /* 0x005800314d007988 */ /* 0x000fe8000800000a */
[----:B------:R-:W-:Y:S01]  /*5b10*/  STS.U8 [R77+UR10+0x5900], R53 ;  /* 0x005900354d007988 */ /* 0x000fe2000800000a */
[----:B0-----:R-:W-:-:S03]  /*5b20*/  LOP3.LUT R3, R74, 0x10, RZ, 0x3c, !PT ;  /* 0x000000104a037812 */ /* 0x001fc600078e3cff */
[----:B------:R-:W-:Y:S04]  /*5b30*/  STS.U8 [R77+UR10+0x5a00], R55 ;  /* 0x005a00374d007988 */ /* 0x000fe8000800000a */
[----:B------:R-:W-:Y:S04]  /*5b40*/  STS.U8 [R77+UR10+0x5b00], R57 ;  /* 0x005b00394d007988 */ /* 0x000fe8000800000a */
[----:B------:R-:W-:Y:S01]  /*5b50*/  STS.U8 [R77+UR10+0x5c00], R59 ;  /* 0x005c003b4d007988 */ /* 0x000fe2000800000a */
[----:B------:R-:W0:Y:S03]  /*5b60*/  MUFU.EX2 R0, R0 ;  /* 0x0000000000007308 */ /* 0x000e260000000800 */
[----:B------:R-:W-:Y:S04]  /*5b70*/  STS.U8 [R77+UR10+0x5d00], R58 ;  /* 0x005d003a4d007988 */ /* 0x000fe8000800000a */
[----:B------:R-:W-:Y:S04]  /*5b80*/  STS.U8 [R77+UR10+0x5e00], R62 ;  /* 0x005e003e4d007988 */ /* 0x000fe8000800000a */
[----:B------:R-:W-:Y:S04]  /*5b90*/  STS.U8 [R77+UR10+0x5f00], R63 ;  /* 0x005f003f4d007988 */ /* 0x000fe8000800000a */
[----:B------:R-:W-:Y:S04]  /*5ba0*/  STS.U8 [R76+UR10+0x5080], R36 ;  /* 0x005080244c007988 */ /* 0x000fe8000800000a */
[----:B------:R-:W-:Y:S04]  /*5bb0*/  STL [R1+0x20], R74 ;  /* 0x0000204a01007387 */ /* 0x000fe80000100800 */
[----:B------:R-:W-:Y:S01]  /*5bc0*/  STS.U8 [R76+UR10+0x5180], R38 ;  /* 0x005180264c007988 */ /* 0x000fe2000800000a */
[----:B------:R-:W-:-:S03]  /*5bd0*/  F2FP.SATFINITE.E4M3.F32.PACK_AB_MERGE_C R10, R67, R10, RZ ;  /* 0x0000000a430a723e */ /* 0x000fc600048070ff */
[----:B------:R-:W-:Y:S04]  /*5be0*/  STS.U8 [R76+UR10+0x5280], R40 ;  /* 0x005280284c007988 */ /* 0x000fe8000800000a */
[----:B------:R-:W-:Y:S01]  /*5bf0*/  STL [R1+0x24], R3 ;  /* 0x0000240301007387 */ /* 0x000fe20000100800 */
[----:B------:R-:W-:-:S03]  /*5c00*/  F2FP.SATFINITE.E4M3.F32.PACK_AB_MERGE_C R13, R16, R13, RZ ;  /* 0x0000000d100d723e */ /* 0x000fc600048070ff */
[----:B------:R-:W-:Y:S01]  /*5c10*/  STS.U8 [R76+UR10+0x5380], R43 ;  /* 0x0053802b4c007988 */ /* 0x000fe2000800000a */
        /* <DEDUP_REMOVED lines=8> */
[----:B------:R-:W-:-:S03]  /*5ca0*/  F2FP.SATFINITE.E4M3.F32.PACK_AB_MERGE_C R9, R8, R9, R10 ;  /* 0x000000090809723e */ /* 0x000fc6000480700a */
[----:B------:R-:W-:Y:S01]  /*5cb0*/  STS.U8 [R76+UR10+0x5880], R52 ;  /* 0x005880344c007988 */ /* 0x000fe2000800000a */
[----:B------:R-:W-:-:S03]  /*5cc0*/  F2FP.SATFINITE.E4M3.F32.PACK_AB_MERGE_C R10, R12, R11, R13 ;  /* 0x0000000b0c0a723e */ /* 0x000fc6000480700d */
[----:B------:R-:W-:Y:S01]  /*5cd0*/  STS.U8 [R76+UR10+0x5980], R54 ;  /* 0x005980364c007988 */ /* 0x000fe2000800000a */
[----:B------:R-:W-:Y:S02]  /*5ce0*/  F2FP.SATFINITE.E4M3.F32.PACK_AB_MERGE_C R8, R5, R4, R6 ;  /* 0x000000040508723e */ /* 0x000fe40004807006 */
[----:B------:R-:W-:Y:S01]  /*5cf0*/  F2FP.SATFINITE.E4M3.F32.PACK_AB_MERGE_C R11, R15, R14, R17 ;  /* 0x0000000e0f0b723e */ /* 0x000fe20004807011 */
[----:B------:R-:W-:Y:S01]  /*5d00*/  STS.U8 [R76+UR10+0x5a80], R65 ;  /* 0x005a80414c007988 */ /* 0x000fe2000800000a */
[----:B------:R-:W-:Y:S02]  /*5d10*/  F2FP.SATFINITE.E4M3.F32.PACK_AB_MERGE_C R5, R23, R22, R25 ;  /* 0x000000161705723e */ /* 0x000fe40004807019 */
[----:B------:R-:W-:Y:S01]  /*5d20*/  F2FP.SATFINITE.E4M3.F32.PACK_AB_MERGE_C R4, R19, R18, R21 ;  /* 0x000000121304723e */ /* 0x000fe20004807015 */
[----:B------:R-:W-:Y:S01]  /*5d30*/  STS.U8 [R76+UR10+0x5b80], R64 ;  /* 0x005b80404c007988 */ /* 0x000fe2000800000a */
[----:B------:R-:W-:Y:S02]  /*5d40*/  F2FP.SATFINITE.E4M3.F32.PACK_AB_MERGE_C R6, R27, R26, R30 ;  /* 0x0000001a1b06723e */ /* 0x000fe4000480701e */
[----:B------:R-:W-:Y:S01]  /*5d50*/  F2FP.SATFINITE.E4M3.F32.PACK_AB_MERGE_C R7, R33, R32, R7 ;  /* 0x000000202107723e */ /* 0x000fe20004807007 */
[----:B------:R-:W-:Y:S04]  /*5d60*/  STS.U8 [R76+UR10+0x5c80], R66 ;  /* 0x005c80424c007988 */ /* 0x000fe8000800000a */
[----:B------:R-:W-:Y:S01]  /*5d70*/  STS.U8 [R76+UR10+0x5d80], R56 ;  /* 0x005d80384c007988 */ /* 0x000fe2000800000a */
[----:B0-----:R-:W-:-:S03]  /*5d80*/  FADD R252, R0, R35 ;  /* 0x0000002300fc7221 */ /* 0x001fc60000000000 */
[----:B------:R-:W-:Y:S04]  /*5d90*/  STS.U8 [R76+UR10+0x5e80], R60 ;  /* 0x005e803c4c007988 */ /* 0x000fe8000800000a */
[----:B------:R-:W-:Y:S04]  /*5da0*/  STS.U8 [R76+UR10+0x5f80], R61 ;  /* 0x005f803d4c007988 */ /* 0x000fe8000800000a */
[----:B------:R-:W-:Y:S04]  /*5db0*/  STS.128 [R74+UR10+0x4000], R8 ;  /* 0x004000084a007988 */ /* 0x000fe80008000c0a */
[----:B------:R0:W-:Y:S02]  /*5dc0*/  STS.128 [R3+UR10+0x4000], R4 ;  /* 0x0040000403007988 */ /* 0x0001e40008000c0a */
[----:B0-----:R-:W0:Y:S01]  /*5dd0*/  LDTM.x128 R4, tmem[UR11] ;  /* 0x0000000b000479ee */ /* 0x001e2200083c0000 */
[----:B------:R-:W-:Y:S01]  /*5de0*/  NOP ;  /* 0x0000000000007918 */ /* 0x000fe20000000000 */
[----:B------:R-:W-:Y:S05]  /*5df0*/  @!P1 BRA `(.L_x_9) ;  /* 0x0000000800049947 */ /* 0x000fea0003800000 */
[C---:B0-----:R-:W-:Y:S01]  /*5e00*/  FMUL R4, R0.reuse, R4 ;  /* 0x0000000400047220 */ /* 0x041fe20000400000 */
[C---:B------:R-:W-:Y:S01]  /*5e10*/  FMUL R5, R0.reuse, R5 ;  /* 0x0000000500057220 */ /* 0x040fe20000400000 */
        /* <DEDUP_REMOVED lines=125> */
[----:B------:R-:W-:-:S04]  /*65f0*/  FMUL R131, R0, R131 ;  /* 0x0000008300837220 */ /* 0x000fc80000400000 */
[----:B------:R1:W-:Y:S03]  /*6600*/  STTM.x128 tmem[UR11], R4 ;  /* 0x00000004000079ed */ /* 0x0003e600083c000b */
.L_x_9:
[----:B0-----:R-:W0:Y:S02]  /*6610*/  FENCE.VIEW.ASYNC.T ;  /* 0x00000000000073c6 */ /* 0x001e240000000200 */
[----:B0-----:R-:W-:Y:S01]  /*6620*/  BAR.SYNC.DEFER_BLOCKING 0x0 ;  /* 0x0000000000007b1d */ /* 0x001fe20000010000 */
[----:B------:R-:W-:-:S04]  /*6630*/  UIADD3 UR18, UPT, UPT, UR18, -0x20, URZ ;  /* 0xffffffe012127890 */ /* 0x000fc8000fffe0ff */
[----:B------:R-:W-:Y:S01]  /*6640*/  UISETP.GE.AND UP2, UPT, UR18, 0x1, UPT ;  /* 0x000000011200788c */ /* 0x000fe2000bf46270 */
[----:B------:R0:W-:Y:S06]  /*6650*/  MEMBAR.ALL.CTA ;  /* 0x0000000000007992 */ /* 0x0001ec0000008000 */
[----:B0-----:R-:W0:Y:S02]  /*6660*/  FENCE.VIEW.ASYNC.S ;  /* 0x00000000000073c6 */ /* 0x001e240000000000 */
[----:B0-----:R-:W-:Y:S06]  /*6670*/  BAR.SYNC.DEFER_BLOCKING 0x0 ;  /* 0x0000000000007b1d */ /* 0x001fec0000010000 */
[----:B------:R-:W-:Y:S05]  /*6680*/  @!P2 BRA `(.L_x_10) ;  /* 0x000000000040a947 */ /* 0x000fea0003800000 */
[----:B------:R-:W-:Y:S02]  /*6690*/  UIADD3 UR4, UPT, UPT, UR10, 0x4000, URZ ;  /* 0x000040000a047890 */ /* 0x000fe4000fffe0ff */
[----:B------:R-:W-:Y:S02]  /*66a0*/  UIADD3 UR5, UPT, UPT, UR10, 0x5000, URZ ;  /* 0x000050000a057890 */ /* 0x000fe4000fffe0ff */
[----:B------:R-:W-:Y:S02]  /*66b0*/  USHF.R.U32.HI UR4, URZ, 0x4, UR4 ;  /* 0x00000004ff047899 */ /* 0x000fe40008011604 */
[----:B------:R-:W-:Y:S02]  /*66c0*/  USHF.R.U32.HI UR5, URZ, 0x4, UR5 ;  /* 0x00000004ff057899 */ /* 0x000fe40008011605 */
[----:B------:R-:W-:Y:S02]  /*66d0*/  USGXT.U32 UR8, UR4, 0xe ;  /* 0x0000000e0408789a */ /* 0x000fe40008000000 */
[----:B------:R-:W-:Y:S01]  /*66e0*/  USGXT.U32 UR14, UR5, 0xe ;  /* 0x0000000e050e789a */ /* 0x000fe20008000000 */
[----:B------:R-:W-:-:S02]  /*66f0*/  UMOV UR4, UR13 ;  /* 0x0000000d00047c82 */ /* 0x000fc40008000000 */
[----:B------:R-:W-:Y:S01]  /*6700*/  UMOV UR5, URZ ;  /* 0x000000ff00057c82 */ /* 0x000fe20008000000 */
[----:B------:R-:W-:Y:S01]  /*6710*/  UMOV UR20, 0x0 ;  /* 0x0000000000147882 */ /* 0x000fe20000000000 */
[----:B------:R-:W-:Y:S01]  /*6720*/  UMOV UR21, 0x8200010 ;  /* 0x0820001000157882 */ /* 0x000fe20000000000 */
[----:B------:R-:W-:Y:S01]  /*6730*/  UMOV UR9, 0xc0004010 ;  /* 0xc000401000097882 */ /* 0x000fe20000000000 */
[----:B------:R-:W-:Y:S01]  /*6740*/  UMOV UR15, 0xc0004010 ;  /* 0xc0004010000f7882 */ /* 0x000fe20000000000 */
[----:B------:R-:W-:Y:S01]  /*6750*/  UMOV UR4, UR4 ;  /* 0x0000000400047c82 */ /* 0x000fe20008000000 */
[----:B------:R0:W-:Y:S01]  /*6760*/  UTCQMMA gdesc[UR8], gdesc[UR14], tmem[UR36], tmem[UR20], idesc[UR21], UPT ;  /* 0x00ff140e080075ea */ /* 0x0001e2000b800324 */
[----:B------:R0:W-:Y:S01]  /*6770*/  UTCBAR [UR4], URZ ;  /* 0x000000ff040073e9 */ /* 0x0001e200080000ff */
[----:B------:R-:W-:Y:S02]  /*6780*/  NOP ;  /* 0x0000000000007918 */ /* 0x000fe40000000000 */
.L_x_10:
[----:B------:R-:W-:Y:S01]  /*6790*/  FSEL R2, R2, -INF , P1 ;  /* 0xff80000002027808 */ /* 0x000fe20000800000 */
[----:B0-----:R-:W-:Y:S01]  /*67a0*/  UMOV UR4, URZ ;  /* 0x000000ff00047c82 */ /* 0x001fe20008000000 */
[----:B------:R-:W-:Y:S01]  /*67b0*/  FSEL R252, R252, 1, P1 ;  /* 0x3f800000fcfc7808 */ /* 0x000fe20000800000 */
[----:B------:R-:W-:Y:S06]  /*67c0*/  BRA.U !UP2, `(.L_x_11) ;  /* 0x0000002d0a687547 */ /* 0x000fec000b800000 */
[----:B------:R-:W-:Y:S01]  /*67d0*/  USHF.R.U32.HI UR37, URZ, 0x4, UR10 ;  /* 0x00000004ff257899 */ /* 0x000fe2000801160a */
[----:B------:R-:W-:Y:S01]  /*67e0*/  HFMA2 R0, -RZ, RZ, 0, 0 ;  /* 0x00000000ff007431 */ /* 0x000fe200000001ff */
[----:B------:R-:W-:Y:S01]  /*67f0*/  USHF.R.U32.HI UR21, URZ, 0x4, UR16 ;  /* 0x00000004ff157899 */ /* 0x000fe20008011610 */
[----:B------:R-:W-:Y:S01]  /*6800*/  IMAD.MOV.U32 R3, RZ, RZ, R2 ;  /* 0x000000ffff037224 */ /* 0x000fe200078e0002 */
[----:B------:R-:W-:Y:S02]  /*6810*/  USGXT.U32 UR37, UR37, 0xe ;  /* 0x0000000e2525789a */ /* 0x000fe40008000000 */
[----:B------:R-:W-:Y:S02]  /*6820*/  USGXT.U32 UR21, UR21, 0xe ;  /* 0x0000000e1515789a */ /* 0x000fe40008000000 */
[----:B------:R-:W-:Y:S02]  /*6830*/  UIADD3 UR16, UP4, UPT, UR37, 0x100, URZ ;  /* 0x0000010025107890 */ /* 0x000fe4000ff9e0ff */
[----:B------:R-:W-:-:S02]  /*6840*/  UIADD3 UR14, UP3, UPT, UR21, 0x2, URZ ;  /* 0x00000002150e7890 */ /* 0x000fc4000ff7e0ff */
[----:B------:R-:W-:Y:S02]  /*6850*/  UIADD3 UR9, UPT, UPT, UR10, 0x4000, URZ ;  /* 0x000040000a097890 */ /* 0x000fe4000fffe0ff */
[----:B------:R-:W-:Y:S01]  /*6860*/  UIADD3 UR8, UPT, UPT, UR10, 0x7000, URZ ;  /* 0x000070000a087890 */ /* 0x000fe2000fffe0ff */
[----:B------:R-:W-:Y:S01]  /*6870*/  UMOV UR5, URZ ;  /* 0x000000ff00057c82 */ /* 0x000fe20008000000 */
[----:B------:R-:W-:Y:S01]  /*6880*/  UMOV UR4, URZ ;  /* 0x000000ff00047c82 */ /* 0x000fe20008000000 */
[----:B------:R-:W-:Y:S02]  /*6890*/  USHF.L.U32 UR19, UR19, 0x5, URZ ;  /* 0x0000000513137899 */ /* 0x000fe400080006ff */
[----:B------:R-:W-:Y:S02]  /*68a0*/  USHF.L.U32 UR20, UR6, 0x5, URZ ;  /* 0x0000000506147899 */ /* 0x000fe400080006ff */
[----:B------:R-:W-:Y:S02]  /*68b0*/  UISETP.NE.U32.AND UP2, UPT, UR17, URZ, UPT ;  /* 0x000000ff1100728c */ /* 0x000fe4000bf45070 */
[----:B------:R-:W-:-:S02]  /*68c0*/  UIADD3.X UR17, UPT, UPT, UR5, 0x40004040, URZ, UP4, !UPT ;  /* 0x4000404005117890 */ /* 0x000fc4000a7fe4ff */
[----:B------:R-:W-:Y:S02]  /*68d0*/  UIADD3.X UR15, UPT, UPT, UR4, 0x40004040, URZ, UP3, !UPT ;  /* 0x40004040040f7890 */ /* 0x000fe40009ffe4ff */
[----:B------:R-:W-:Y:S02]  /*68e0*/  USHF.R.U32.HI UR9, URZ, 0x4, UR9 ;  /* 0x00000004ff097899 */ /* 0x000fe40008011609 */
[----:B------:R-:W-:Y:S02]  /*68f0*/  USHF.R.U32.HI UR8, URZ, 0x4, UR8 ;  /* 0x00000004ff087899 */ /* 0x000fe40008011608 */
[----:B------:R-:W-:Y:S02]  /*6900*/  UIADD3 UR38, UP3, UPT, UR16, 0x100, URZ ;  /* 0x0000010010267890 */ /* 0x000fe4000ff7e0ff */
[----:B------:R-:W-:Y:S01]  /*6910*/  UIADD3 UR40, UP4, UPT, UR16, 0x200, URZ ;  /* 0x0000020010287890 */ /* 0x000fe2000ff9e0ff */
[----:B------:R-:W0:Y:S01]  /*6920*/  LDCU UR47, c[0x0][0x3a8] ;  /* 0x00007500ff2f77ac */ /* 0x000e220008000800 */
[----:B------:R-:W-:-:S02]  /*6930*/  USGXT.U32 UR46, UR9, 0xe ;  /* 0x0000000e092e789a */ /* 0x000fc40008000000 */
[----:B------:R-:W-:Y:S02]  /*6940*/  USGXT.U32 UR32, UR8, 0xe ;  /* 0x0000000e0820789a */ /* 0x000fe40008000000 */
[----:B------:R-:W-:Y:S02]  /*6950*/  UIADD3.X UR39, UPT, UPT, UR17, URZ, URZ, UP3, !UPT ;  /* 0x000000ff11277290 */ /* 0x000fe40009ffe4ff */
[----:B------:R-:W-:Y:S02]  /*6960*/  UIADD3.X UR41, UPT, UPT, UR17, URZ, URZ, UP4, !UPT ;  /* 0x000000ff11297290 */ /* 0x000fe4000a7fe4ff */
[----:B------:R-:W-:Y:S02]  /*6970*/  UIADD3.64 UR42, UPT, UPT, UR14, 0x2, URZ ;  /* 0x000000020e2a7897 */ /* 0x000fe4000fffe0ff */
[----:B------:R-:W-:Y:S01]  /*6980*/  UIADD3.64 UR44, UPT, UPT, UR14, 0x4, URZ ;  /* 0x000000040e2c7897 */ /* 0x000fe2000fffe0ff */
[----:B------:R-:W-:Y:S01]  /*6990*/  UMOV UR33, 0x1 ;  /* 0x0000000100217882 */ /* 0x000fe20000000000 */
[----:B------:R-:W-:Y:S01]  /*69a0*/  UMOV UR6, URZ ;  /* 0x000000ff00067c82 */ /* 0x000fe20008000000 */
[----:B------:R-:W-:Y:S01]  /*69b0*/  UMOV UR34, UR20 ;  /* 0x0000001400227c82 */ /* 0x000fe20008000000 */
[----:B------:R-:W-:-:S08]  /*69c0*/  UMOV UR35, UR19 ;  /* 0x0000001300237c82 */ /* 0x000fd00008000000 */
.L_x_16:
[----:B01----:R-:W2:Y:S04]  /*69d0*/  LDL.64 R14, [R1+0x18] ;  /* 0x00001800010e7983 */ /* 0x003ea80000100a00 */
[----:B------:R-:W3:Y:S04]  /*69e0*/  LDL.64 R28, [R1+0x10] ;  /* 0x00001000011c7983 */ /* 0x000ee80000100a00 */
[----:B------:R-:W4:Y:S01]  /*69f0*/  LDL.64 R22, [R1+0x8] ;  /* 0x0000080001167983 */ /* 0x000f220000100a00 */
[----:B------:R-:W-:Y:S02]  /*6a00*/  USHF.R.S32.HI UR4, URZ, 0x1f, UR34 ;  /* 0x0000001fff047899 */ /* 0x000fe40008011422 */
[----:B-----5:R-:W-:Y:S01]  /*6a10*/  IADD3 R4, P1, PT, R132, UR34, RZ ;  /* 0x0000002284047c10 */ /* 0x020fe2000ff3e0ff */
[----:B------:R-:W5:Y:S01]  /*6a20*/  LDL.64 R24, [R1] ;  /* 0x0000000001187983 */ /* 0x000f620000100a00 */
[----:B------:R-:W-:-:S02]  /*6a30*/  IADD3 R8, P2, PT, R244, UR34, RZ ;  /* 0x00000022f4087c10 */ /* 0x000fc4000ff5e0ff */
[----:B------:R-:W-:Y:S02]  /*6a40*/  IADD3.X R5, PT, PT, R133, UR4, RZ, P1, !PT ;  /* 0x0000000485057c10 */ /* 0x000fe40008ffe4ff */
[----:B------:R-:W-:Y:S02]  /*6a50*/  IADD3 R12, P1, PT, R228, UR34, RZ ;  /* 0x00000022e40c7c10 */ /* 0x000fe4000ff3e0ff */
[----:B------:R-:W-:Y:S01]  /*6a60*/  IADD3.X R9, PT, PT, R245, UR4, RZ, P2, !PT ;  /* 0x00000004f5097c10 */ /* 0x000fe200097fe4ff */
[----:B------:R-:W4:Y:S01]  /*6a70*/  LDG.E.U8 R2, desc[UR30][R4.64] ;  /* 0x0000001e04027981 */ /* 0x000f22000c1e1100 */
[----:B------:R-:W-:Y:S02]  /*6a80*/  IADD3 R16, P2, PT, R212, UR34, RZ ;  /* 0x00000022d4107c10 */ /* 0x000fe4000ff5e0ff */
[----:B------:R-:W-:Y:S01]  /*6a90*/  IADD3.X R13, PT, PT, R229, UR4, RZ, P1, !PT ;  /* 0x00000004e50d7c10 */ /* 0x000fe20008ffe4ff */
[----:B------:R1:W4:Y:S01]  /*6aa0*/  LDG.E.U8 R26, desc[UR30][R8.64] ;  /* 0x0000001e081a7981 */ /* 0x000322000c1e1100 */
[----:B------:R-:W-:-:S02]  /*6ab0*/  IADD3.X R17, PT, PT, R213, UR4, RZ, P2, !PT ;  /* 0x00000004d5117c10 */ /* 0x000fc400097fe4ff */
[----:B------:R-:W-:Y:S01]  /*6ac0*/  IADD3 R10, P2, PT, R242, UR34, RZ ;  /* 0x00000022f20a7c10 */ /* 0x000fe2000ff5e0ff */
[----:B------:R-:W5:Y:S03]  /*6ad0*/  LDG.E.U8 R32, desc[UR30][R12.64] ;  /* 0x0000001e0c207981 */ /* 0x000f66000c1e1100 */
[----:B------:R-:W-:Y:S01]  /*6ae0*/  IADD3.X R11, PT, PT, R243, UR4, RZ, P2, !PT ;  /* 0x00000004f30b7c10 */ /* 0x000fe200097fe4ff */
[----:B------:R0:W5:Y:S01]  /*6af0*/  LDG.E.U8 R38, desc[UR30][R16.64] ;  /* 0x0000001e10267981 */ /* 0x000162000c1e1100 */
[----:B------:R-:W-:-:S03]  /*6b00*/  IADD3 R18, P2, PT, R210, UR34, RZ ;  /* 0x00000022d2127c10 */ /* 0x000fc6000ff5e0ff */
[----:B------:R0:W5:Y:S01]  /*6b10*/  LDG.E.U8 R27, desc[UR30][R10.64] ;  /* 0x0000001e0a1b7981 */ /* 0x000162000c1e1100 */
[----:B------:R-:W-:Y:S02]  /*6b20*/  IADD3.X R19, PT, PT, R211, UR4, RZ, P2, !PT ;  /* 0x00000004d3137c10 */ /* 0x000fe400097fe4ff */
[----:B-1----:R-:W-:-:S03]  /*6b30*/  IADD3 R8, P2, PT, R240, UR34, RZ ;  /* 0x00000022f0087c10 */ /* 0x002fc6000ff5e0ff */
[----:B------:R1:W5:Y:S01]  /*6b40*/  LDG.E.U8 R39, desc[UR30][R18.64] ;  /* 0x0000001e12277981 */ /* 0x000362000c1e1100 */
[----:B------:R-:W-:Y:S02]  /*6b50*/  IADD3.X R9, PT, PT, R241, UR4, RZ, P2, !PT ;  /* 0x00000004f1097c10 */ /* 0x000fe400097fe4ff */
[----:B0-----:R-:W-:-:S04]  /*6b60*/  IADD3 R16, P2, PT, R208, UR34, RZ ;  /* 0x00000022d0107c10 */ /* 0x001fc8000ff5e0ff */
[----:B------:R-:W-:Y:S02]  /*6b70*/  IADD3.X R17, PT, PT, R209, UR4, RZ, P2, !PT ;  /* 0x00000004d1117c10 */ /* 0x000fe400097fe4ff */
[----:B------:R-:W-:-:S03]  /*6b80*/  IADD3 R10, P2, PT, R238, UR34, RZ ;  /* 0x00000022ee0a7c10 */ /* 0x000fc6000ff5e0ff */
[----:B------:R-:W5:Y:S01]  /*6b90*/  LDG.E.U8 R40, desc[UR30][R16.64] ;  /* 0x0000001e10287981 */ /* 0x000f62000c1e1100 */
[----:B------:R-:W-:Y:S02]  /*6ba0*/  IADD3.X R11, PT, PT, R239, UR4, RZ, P2, !PT ;  /* 0x00000004ef0b7c10 */ /* 0x000fe400097fe4ff */
[----:B-1----:R-:W-:-:S04]  /*6bb0*/  IADD3 R18, P2, PT, R206, UR34, RZ ;  /* 0x00000022ce127c10 */ /* 0x002fc8000ff5e0ff */
[----:B------:R-:W-:-:S05]  /*6bc0*/  IADD3.X R19, PT, PT, R207, UR4, RZ, P2, !PT ;  /* 0x00000004cf137c10 */ /* 0x000fca00097fe4ff */
[----:B------:R-:W5:Y:S01]  /*6bd0*/  LDG.E.U8 R41, desc[UR30][R18.64] ;  /* 0x0000001e12297981 */ /* 0x000f62000c1e1100 */
[----:B--2---:R-:W-:-:S04]  /*6be0*/  IADD3 R6, P1, PT, R14, UR34, RZ ;  /* 0x000000220e067c10 */ /* 0x004fc8000ff3e0ff */
[----:B------:R-:W-:Y:S02]  /*6bf0*/  IADD3.X R7, PT, PT, R15, UR4, RZ, P1, !PT ;  /* 0x000000040f077c10 */ /* 0x000fe40008ffe4ff */
[----:B------:R-:W-:-:S03]  /*6c00*/  IADD3 R14, P1, PT, R226, UR34, RZ ;  /* 0x00000022e20e7c10 */ /* 0x000fc6000ff3e0ff */
[----:B------:R4:W2:Y:S01]  /*6c10*/  LDG.E.U8 R20, desc[UR30][R6.64] ;  /* 0x0000001e06147981 */ /* 0x0008a2000c1e1100 */
[----:B------:R-:W-:Y:S02]  /*6c20*/  IADD3.X R15, PT, PT, R227, UR4, RZ, P1, !PT ;  /* 0x00000004e30f7c10 */ /* 0x000fe40008ffe4ff */
[----:B---3--:R-:W-:Y:S02]  /*6c30*/  IADD3 R4, P1, PT, R28, UR34, RZ ;  /* 0x000000221c047c10 */ /* 0x008fe4000ff3e0ff */
[----:B------:R-:W3:Y:S02]  /*6c40*/  LDG.E.U8 R28, desc[UR30][R8.64] ;  /* 0x0000001e081c7981 */ /* 0x000ee4000c1e1100 */
[----:B------:R-:W-:Y:S02]  /*6c50*/  IADD3.X R5, PT, PT, R29, UR4, RZ, P1, !PT ;  /* 0x000000041d057c10 */ /* 0x000fe40008ffe4ff */
[----:B------:R0:W3:Y:S01]  /*6c60*/  LDG.E.U8 R33, desc[UR30][R14.64] ;  /* 0x0000001e0e217981 */ /* 0x0000e2000c1e1100 */
[----:B------:R-:W-:-:S03]  /*6c70*/  IADD3 R12, P1, PT, R224, UR34, RZ ;  /* 0x00000022e00c7c10 */ /* 0x000fc6000ff3e0ff */
[----:B------:R5:W3:Y:S01]  /*6c80*/  LDG.E.U8 R21, desc[UR30][R4.64] ;  /* 0x0000001e04157981 */ /* 0x000ae2000c1e1100 */
[----:B------:R-:W-:Y:S02]  /*6c90*/  IADD3.X R13, PT, PT, R225, UR4, RZ, P1, !PT ;  /* 0x00000004e10d7c10 */ /* 0x000fe40008ffe4ff */
[----:B----4-:R-:W-:Y:S01]  /*6ca0*/  IADD3 R6, P1, PT, R22, UR34, RZ ;  /* 0x0000002216067c10 */ /* 0x010fe2000ff3e0ff */
[----:B------:R-:W4:Y:S03]  /*6cb0*/  LDG.E.U8 R29, desc[UR30][R10.64] ;  /* 0x0000001e0a1d7981 */ /* 0x000f26000c1e1100 */
[----:B------:R-:W-:Y:S01]  /*6cc0*/  IADD3.X R7, PT, PT, R23, UR4, RZ, P1, !PT ;  /* 0x0000000417077c10 */ /* 0x000fe20008ffe4ff */
[----:B------:R1:W4:Y:S01]  /*6cd0*/  LDG.E.U8 R34, desc[UR30][R12.64] ;  /* 0x0000001e0c227981 */ /* 0x000322000c1e1100 */
[----:B0-----:R-:W-:Y:S02]  /*6ce0*/  IADD3 R14, P1, PT, R222, UR34, RZ ;  /* 0x00000022de0e7c10 */ /* 0x001fe4000ff3e0ff */
[----:B------:R-:W-:Y:S01]  /*6cf0*/  IADD3 R8, P2, PT, R236, UR34, RZ ;  /* 0x00000022ec087c10 */ /* 0x000fe2000ff5e0ff */
[----:B------:R0:W4:Y:S01]  /*6d00*/  LDG.E.U8 R22, desc[UR30][R6.64] ;  /* 0x0000001e06167981 */ /* 0x000122000c1e1100 */
[----:B------:R-:W-:-:S02]  /*6d10*/  IADD3.X R15, PT, PT, R223, UR4, RZ, P1, !PT ;  /* 0x00000004df0f7c10 */ /* 0x000fc40008ffe4ff */
[----:B-----5:R-:W-:Y:S02]  /*6d20*/  IADD3 R4, P1, PT, R24, UR34, RZ ;  /* 0x0000002218047c10 */ /* 0x020fe4000ff3e0ff */
[----:B------:R-:W-:Y:S01]  /*6d30*/  IADD3.X R9, PT, PT, R237, UR4, RZ, P2, !PT ;  /* 0x00000004ed097c10 */ /* 0x000fe200097fe4ff */
[----:B------:R5:W4:Y:S01]  /*6d40*/  LDG.E.U8 R35, desc[UR30][R14.64] ;  /* 0x0000001e0e237981 */ /* 0x000b22000c1e1100 */
[----:B------:R-:W-:Y:S02]  /*6d50*/  IADD3.X R5, PT, PT, R25, UR4, RZ, P1, !PT ;  /* 0x0000000419057c10 */ /* 0x000fe40008ffe4ff */
[----:B-1----:R-:W-:Y:S01]  /*6d60*/  IADD3 R12, P1, PT, R220, UR34, RZ ;  /* 0x00000022dc0c7c10 */ /* 0x002fe2000ff3e0ff */
[----:B------:R-:W4:Y:S01]  /*6d70*/  LDG.E.U8 R30, desc[UR30][R8.64] ;  /* 0x0000001e081e7981 */ /* 0x000f22000c1e1100 */
[----:B------:R-:W-:Y:S02]  /*6d80*/  IADD3 R16, P2, PT, R204, UR34, RZ ;  /* 0x00000022cc107c10 */ /* 0x000fe4000ff5e0ff */
[----:B------:R-:W-:Y:S01]  /*6d90*/  IADD3.X R13, PT, PT, R221, UR4, RZ, P1, !PT ;  /* 0x00000004dd0d7c10 */ /* 0x000fe20008ffe4ff */
[----:B------:R1:W4:Y:S01]  /*6da0*/  LDG.E.U8 R23, desc[UR30][R4.64] ;  /* 0x0000001e04177981 */ /* 0x000322000c1e1100 */
[----:B0-----:R-:W-:-:S02]  /*6db0*/  IADD3 R6, P1, PT, R250, UR34, RZ ;  /* 0x00000022fa067c10 */ /* 0x001fc4000ff3e0ff */
[----:B------:R-:W-:Y:S01]  /*6dc0*/  IADD3.X R17, PT, PT, R205, UR4, RZ, P2, !PT ;  /* 0x00000004cd117c10 */ /* 0x000fe200097fe4ff */
[----:B------:R0:W4:Y:S01]  /*6dd0*/  LDG.E.U8 R36, desc[UR30][R12.64] ;  /* 0x0000001e0c247981 */ /* 0x000122000c1e1100 */
[----:B------:R-:W-:Y:S02]  /*6de0*/  IADD3 R10, P2, PT, R234, UR34, RZ ;  /* 0x00000022ea0a7c10 */ /* 0x000fe4000ff5e0ff */
[----:B------:R-:W-:Y:S01]  /*6df0*/  IADD3.X R7, PT, PT, R251, UR4, RZ, P1, !PT ;  /* 0x00000004fb077c10 */ /* 0x000fe20008ffe4ff */
[----:B------:R0:W4:Y:S01]  /*6e00*/  LDG.E.U8 R42, desc[UR30][R16.64] ;  /* 0x0000001e102a7981 */ /* 0x000122000c1e1100 */
[----:B-----5:R-:W-:Y:S02]  /*6e10*/  IADD3 R14, P1, PT, R218, UR34, RZ ;  /* 0x00000022da0e7c10 */ /* 0x020fe4000ff3e0ff */
[----:B------:R-:W-:Y:S01]  /*6e20*/  IADD3.X R11, PT, PT, R235, UR4, RZ, P2, !PT ;  /* 0x00000004eb0b7c10 */ /* 0x000fe200097fe4ff */
[----:B------:R5:W4:Y:S01]  /*6e30*/  LDG.E.U8 R24, desc[UR30][R6.64] ;  /* 0x0000001e06187981 */ /* 0x000b22000c1e1100 */
[----:B------:R-:W-:-:S02]  /*6e40*/  IADD3 R18, P2, PT, R202, UR34, RZ ;  /* 0x00000022ca127c10 */ /* 0x000fc4000ff5e0ff */
[----:B------:R-:W-:Y:S01]  /*6e50*/  IADD3.X R15, PT, PT, R219, UR4, RZ, P1, !PT ;  /* 0x00000004db0f7c10 */ /* 0x000fe20008ffe4ff */
[----:B------:R5:W4:Y:S01]  /*6e60*/  LDG.E.U8 R31, desc[UR30][R10.64] ;  /* 0x0000001e0a1f7981 */ /* 0x000b22000c1e1100 */
[----:B-1----:R-:W-:Y:S02]  /*6e70*/  IADD3 R4, P1, PT, R248, UR34, RZ ;  /* 0x00000022f8047c10 */ /* 0x002fe4000ff3e0ff */
[----:B------:R-:W-:Y:S01]  /*6e80*/  IADD3.X R19, PT, PT, R203, UR4, RZ, P2, !PT ;  /* 0x00000004cb137c10 */ /* 0x000fe200097fe4ff */
[----:B------:R1:W4:Y:S01]  /*6e90*/  LDG.E.U8 R37, desc[UR30][R14.64] ;  /* 0x0000001e0e257981 */ /* 0x000322000c1e1100 */
[----:B------:R-:W-:Y:S02]  /*6ea0*/  IADD3 R8, P2, PT, R232, UR34, RZ ;  /* 0x00000022e8087c10 */ /* 0x000fe4000ff5e0ff */
[----:B------:R-:W-:Y:S01]  /*6eb0*/  IADD3.X R5, PT, PT, R249, UR4, RZ, P1, !PT ;  /* 0x00000004f9057c10 */ /* 0x000fe20008ffe4ff */
[----:B------:R-:W4:Y:S01]  /*6ec0*/  LDG.E.U8 R18, desc[UR30][R18.64] ;  /* 0x0000001e12127981 */ /* 0x000f22000c1e1100 */
[----:B0-----:R-:W-:-:S02]  /*6ed0*/  IADD3 R12, P1, PT, R216, UR34, RZ ;  /* 0x00000022d80c7c10 */ /* 0x001fc4000ff3e0ff */
[----:B------:R-:W-:Y:S01]  /*6ee0*/  IADD3.X R9, PT, PT, R233, UR4, RZ, P2, !PT ;  /* 0x00000004e9097c10 */ /* 0x000fe200097fe4ff */
[----:B------:R0:W4:Y:S01]  /*6ef0*/  LDG.E.U8 R25, desc[UR30][R4.64] ;  /* 0x0000001e04197981 */ /* 0x000122000c1e1100 */
[----:B------:R-:W-:Y:S02]  /*6f00*/  IADD3 R16, P2, PT, R200, UR34, RZ ;  /* 0x00000022c8107c10 */ /* 0x000fe4000ff5e0ff */
[----:B------:R-:W-:Y:S01]  /*6f10*/  IADD3.X R13, PT, PT, R217, UR4, RZ, P1, !PT ;  /* 0x00000004d90d7c10 */ /* 0x000fe20008ffe4ff */
[----:B------:R-:W4:Y:S01]  /*6f20*/  LDG.E.U8 R8, desc[UR30][R8.64] ;  /* 0x0000001e08087981 */ /* 0x000f22000c1e1100 */
[----:B-----5:R-:W-:Y:S02]  /*6f30*/  IADD3 R6, P1, PT, R246, UR34, RZ ;  /* 0x00000022f6067c10 */ /* 0x020fe4000ff3e0ff */
[----:B------:R-:W-:Y:S01]  /*6f40*/  IADD3.X R17, PT, PT, R201, UR4, RZ, P2, !PT ;  /* 0x00000004c9117c10 */ /* 0x000fe200097fe4ff */
[----:B------:R-:W5:Y:S01]  /*6f50*/  LDG.E.U8 R12, desc[UR30][R12.64] ;  /* 0x0000001e0c0c7981 */ /* 0x000f62000c1e1100 */
[----:B------:R-:W-:-:S02]  /*6f60*/  IADD3 R10, P2, PT, R230, UR34, RZ ;  /* 0x00000022e60a7c10 */ /* 0x000fc4000ff5e0ff */
[----:B-1----:R-:W-:Y:S01]  /*6f70*/  IADD3 R14, P3, PT, R214, UR34, RZ ;  /* 0x00000022d60e7c10 */ /* 0x002fe2000ff7e0ff */
[----:B------:R-:W5:Y:S01]  /*6f80*/  LDG.E.U8 R16, desc[UR30][R16.64] ;  /* 0x0000001e10107981 */ /* 0x000f62000c1e1100 */
[----:B------:R-:W-:Y:S02]  /*6f90*/  IADD3.X R7, PT, PT, R247, UR4, RZ, P1, !PT ;  /* 0x00000004f7077c10 */ /* 0x000fe40008ffe4ff */
[----:B0-----:R-:W-:Y:S02]  /*6fa0*/  IADD3 R4, P1, PT, R198, UR34, RZ ;  /* 0x00000022c6047c10 */ /* 0x001fe4000ff3e0ff */
[----:B------:R-:W-:Y:S01]  /*6fb0*/  IADD3.X R11, PT, PT, R231, UR4, RZ, P2, !PT ;  /* 0x00000004e70b7c10 */ /* 0x000fe200097fe4ff */
[----:B------:R-:W5:Y:S01]  /*6fc0*/  LDG.E.U8 R6, desc[UR30][R6.64] ;  /* 0x0000001e06067981 */ /* 0x000f62000c1e1100 */
[----:B------:R-:W-:Y:S02]  /*6fd0*/  IADD3.X R15, PT, PT, R215, UR4, RZ, P3, !PT ;  /* 0x00000004d70f7c10 */ /* 0x000fe40009ffe4ff */
[----:B------:R-:W-:Y:S01]  /*6fe0*/  IADD3.X R5, PT, PT, R199, UR4, RZ, P1, !PT ;  /* 0x00000004c7057c10 */ /* 0x000fe20008ffe4ff */
[----:B------:R-:W5:Y:S04]  /*6ff0*/  LDG.E.U8 R10, desc[UR30][R10.64] ;  /* 0x0000001e0a0a7981 */ /* 0x000f68000c1e1100 */
[----:B------:R-:W5:Y:S04]  /*7000*/  LDG.E.U8 R14, desc[UR30][R14.64] ;  /* 0x0000001e0e0e7981 */ /* 0x000f68000c1e1100 */
[----:B------:R-:W5:Y:S01]  /*7010*/  LDG.E.U8 R4, desc[UR30][R4.64] ;  /* 0x0000001e04047981 */ /* 0x000f62000c1e1100 */
[----:B------:R-:W0:Y:S01]  /*7020*/  S2R R43, SR_TID.X ;  /* 0x00000000002b7919 */ /* 0x000e220000002100 */
[----:B------:R-:W1:Y:S01]  /*7030*/  S2R R44, SR_TID.X ;  /* 0x00000000002c7919 */ /* 0x000e620000002100 */
[----:B------:R-:W1:Y:S01]  /*7040*/  S2R R46, SR_TID.X ;  /* 0x00000000002e7919 */ /* 0x000e620000002100 */
[----:B0-----:R-:W-:-:S02]  /*7050*/  LOP3.LUT R43, R43, 0x7f, RZ, 0xc0, !PT ;  /* 0x0000007f2b2b7812 */ /* 0x001fc400078ec0ff */
[----:B-1----:R-:W-:-:S03]  /*7060*/  LOP3.LUT R44, R44, 0x7f, RZ, 0xc0, !PT ;  /* 0x0000007f2c2c7812 */ /* 0x002fc600078ec0ff */
[----:B------:R-:W-:Y:S01]  /*7070*/  STS.U8 [R43+UR10+0x6000], R2 ;  /* 0x006000022b007988 */ /* 0x000fe2000800000a */
[----:B------:R-:W-:-:S03]  /*7080*/  LOP3.LUT R45, R44, 0x10, RZ, 0x3c, !PT ;  /* 0x000000102c2d7812 */ /* 0x000fc600078e3cff */
[----:B------:R-:W-:Y:S04]  /*7090*/  STS.U8 [R43+UR10+0x6400], R26 ;  /* 0x0064001a2b007988 */ /* 0x000fe8000800000a */
[----:B------:R-:W-:Y:S04]  /*70a0*/  STS.U8 [R43+UR10+0x6800], R32 ;  /* 0x006800202b007988 */ /* 0x000fe8000800000a */
[----:B------:R-:W-:Y:S01]  /*70b0*/  STS.U8 [R43+UR10+0x6c00], R38 ;  /* 0x006c00262b007988 */ /* 0x000fe2000800000a */
[----:B------:R-:W-:-:S04]  /*70c0*/  LOP3.LUT R46, R46, 0x7f, RZ, 0xc0, !PT ;  /* 0x0000007f2e2e7812 */ /* 0x000fc800078ec0ff */
[C---:B------:R-:W-:Y:S02]  /*70d0*/  LOP3.LUT R44, R46.reuse, 0x20, RZ, 0x3c, !PT ;  /* 0x000000202e2c7812 */ /* 0x040fe400078e3cff */
[----:B------:R-:W-:Y:S01]  /*70e0*/  LOP3.LUT R46, R46, 0x30, RZ, 0x3c, !PT ;  /* 0x000000302e2e7812 */ /* 0x000fe200078e3cff */
[----:B------:R-:W-:Y:S02]  /*70f0*/  UMOV UR8, 0x1 ;  /* 0x0000000100087882 */ /* 0x000fe40000000000 */
[----:B------:R-:W-:-:S04]  /*7100*/  @!UP1 UIADD3 UR8, UPT, UPT, -UR8, 0x100000, URZ ;  /* 0x0010000008089890 */ /* 0x000fc8000fffe1ff */
[----:B------:R-:W-:Y:S02]  /*7110*/  @!UP1 USHF.L.U32 UR9, UR8, 0xb, URZ ;  /* 0x0000000b08099899 */ /* 0x000fe400080006ff */
[----:B------:R-:W-:Y:S01]  /*7120*/  @!UP1 USHF.L.U32 UR8, UR8, 0x1, URZ ;  /* 0x0000000108089899 */ /* 0x000fe200080006ff */
[----:B------:R-:W-:Y:S01]  /*7130*/  VOTEU.ALL UP3, P0 ;  /* 0x0000000000ff7886 */ /* 0x000fe20000060000 */
[----:B--2---:R-:W-:Y:S04]  /*7140*/  STS.U8 [R45+UR10+0x6080], R20 ;  /* 0x006080142d007988 */ /* 0x004fe8000800000a */
[----:B------:R-:W-:Y:S04]  /*7150*/  STS.U8 [R45+UR10+0x6480], R27 ;  /* 0x0064801b2d007988 */ /* 0x000fe8000800000a */
[----:B---3--:R-:W-:Y:S04]  /*7160*/  STS.U8 [R45+UR10+0x6880], R33 ;  /* 0x006880212d007988 */ /* 0x008fe8000800000a */
[----:B------:R0:W-:Y:S02]  /*7170*/  STS.U8 [R45+UR10+0x6c80], R39 ;  /* 0x006c80272d007988 */ /* 0x0001e4000800000a */
[----:B0-----:R-:W0:Y:S02]  /*7180*/  S2R R45, SR_TID.X ;  /* 0x00000000002d7919 */ /* 0x001e240000002100 */
[----:B------:R-:W-:Y:S04]  /*7190*/  STS.U8 [R44+UR10+0x6100], R21 ;  /* 0x006100152c007988 */ /* 0x000fe8000800000a */
[----:B------:R-:W-:Y:S04]  /*71a0*/  STS.U8 [R44+UR10+0x6500], R28 ;  /* 0x0065001c2c007988 */ /* 0x000fe8000800000a */
[----:B----4-:R-:W-:Y:S04]  /*71b0*/  STS.U8 [R44+UR10+0x6900], R34 ;  /* 0x006900222c007988 */ /* 0x010fe8000800000a */
[----:B------:R1:W-:Y:S04]  /*71c0*/  STS.U8 [R44+UR10+0x6d00], R40 ;  /* 0x006d00282c007988 */ /* 0x0003e8000800000a */
[----:B------:R-:W-:Y:S04]  /*71d0*/  STS.U8 [R46+UR10+0x6180], R22 ;  /* 0x006180162e007988 */ /* 0x000fe8000800000a */
[----:B------:R-:W-:Y:S01]  /*71e0*/  STS.U8 [R46+UR10+0x6580], R29 ;  /* 0x0065801d2e007988 */ /* 0x000fe2000800000a */
[----:B0-----:R-:W-:-:S03]  /*71f0*/  LOP3.LUT R45, R45, 0x7f, RZ, 0xc0, !PT ;  /* 0x0000007f2d2d7812 */ /* 0x001fc600078ec0ff */
[----:B------:R-:W-:Y:S01]  /*7200*/  STS.U8 [R46+UR10+0x6980], R35 ;  /* 0x006980232e007988 */ /* 0x000fe2000800000a */
[----:B-1----:R-:W-:-:S03]  /*7210*/  LOP3.LUT R44, R45, 0x40, RZ, 0x3c, !PT ;  /* 0x000000402d2c7812 */ /* 0x002fc600078e3cff */
[----:B------:R-:W-:Y:S01]  /*7220*/  STS.U8 [R46+UR10+0x6d80], R41 ;  /* 0x006d80292e007988 */ /* 0x000fe2000800000a */
[----:B------:R-:W-:-:S03]  /*7230*/  LOP3.LUT R45, R45, 0x50, RZ, 0x3c, !PT ;  /* 0x000000502d2d7812 */ /* 0x000fc600078e3cff */
[----:B------:R-:W-:Y:S04]  /*7240*/  STS.U8 [R44+UR10+0x6200], R23 ;  /* 0x006200172c007988 */ /* 0x000fe8000800000a */
[----:B------:R-:W-:Y:S04]  /*7250*/  STS.U8 [R44+UR10+0x6600], R30 ;  /* 0x0066001e2c007988 */ /* 0x000fe8000800000a */
[----:B------:R-:W-:Y:S04]  /*7260*/  STS.U8 [R44+UR10+0x6a00], R36 ;  /* 0x006a00242c007988 */ /* 0x000fe8000800000a */
[----:B------:R0:W-:Y:S04]  /*7270*/  STS.U8 [R44+UR10+0x6e00], R42 ;  /* 0x006e002a2c007988 */ /* 0x0001e8000800000a */
[----:B------:R1:W-:Y:S04]  /*7280*/  STS.U8 [R45+UR10+0x6280], R24 ;  /* 0x006280182d007988 */ /* 0x0003e8000800000a */
[----:B------:R1:W-:Y:S01]  /*7290*/  STS.U8 [R45+UR10+0x6680], R31 ;  /* 0x0066801f2d007988 */ /* 0x0003e2000800000a */
[----:B0-----:R-:W-:-:S03]  /*72a0*/  LOP3.LUT R44, R43, 0x60, RZ, 0x3c, !PT ;  /* 0x000000602b2c7812 */ /* 0x001fc600078e3cff */
[----:B------:R1:W-:Y:S01]  /*72b0*/  STS.U8 [R45+UR10+0x6a80], R37 ;  /* 0x006a80252d007988 */ /* 0x0003e2000800000a */
[----:B------:R-:W-:-:S03]  /*72c0*/  LOP3.LUT R43, R43, 0x70, RZ, 0x3c, !PT ;  /* 0x000000702b2b7812 */ /* 0x000fc600078e3cff */
[----:B------:R1:W-:Y:S04]  /*72d0*/  STS.U8 [R45+UR10+0x6e80], R18 ;  /* 0x006e80122d007988 */ /* 0x0003e8000800000a */
[----:B------:R1:W-:Y:S04]  /*72e0*/  STS.U8 [R44+UR10+0x6300], R25 ;  /* 0x006300192c007988 */ /* 0x0003e8000800000a */
[----:B------:R1:W-:Y:S04]  /*72f0*/  STS.U8 [R44+UR10+0x6700], R8 ;  /* 0x006700082c007988 */ /* 0x0003e8000800000a */
[----:B-----5:R1:W-:Y:S04]  /*7300*/  STS.U8 [R44+UR10+0x6b00], R12 ;  /* 0x006b000c2c007988 */ /* 0x0203e8000800000a */
[----:B------:R1:W-:Y:S04]  /*7310*/  STS.U8 [R44+UR10+0x6f00], R16 ;  /* 0x006f00102c007988 */ /* 0x0003e8000800000a */
[----:B------:R1:W-:Y:S04]  /*7320*/  STS.U8 [R43+UR10+0x6380], R6 ;  /* 0x006380062b007988 */ /* 0x0003e8000800000a */
[----:B------:R1:W-:Y:S04]  /*7330*/  STS.U8 [R43+UR10+0x6780], R10 ;  /* 0x0067800a2b007988 */ /* 0x0003e8000800000a */
[----:B------:R1:W-:Y:S04]  /*7340*/  STS.U8 [R43+UR10+0x6b80], R14 ;  /* 0x006b800e2b007988 */ /* 0x0003e8000800000a */
[----:B------:R1:W-:Y:S01]  /*7350*/  STS.U8 [R43+UR10+0x6f80], R4 ;  /* 0x006f80042b007988 */ /* 0x0003e2000800000a */
[----:B------:R0:W-:Y:S06]  /*7360*/  MEMBAR.ALL.CTA ;  /* 0x0000000000007992 */ /* 0x0001ec0000008000 */
[----:B0-----:R-:W-:Y:S04]  /*7370*/  FENCE.VIEW.ASYNC.S ;  /* 0x00000000000073c6 */ /* 0x001fe80000000000 */
[----:B------:R-:W0:Y:S02]  /*7380*/  FENCE.VIEW.ASYNC.S ;  /* 0x00000000000073c6 */ /* 0x000e240000000000 */
[----:B0-----:R1:W0:Y:S02]  /*7390*/  @!UP3 SYNCS.EXCH.64 URZ, [UR10+0x8010], UR8 ;  /* 0x008010080affb5b2 */ /* 0x0012240008000100 */
[----:B0-----:R-:W-:Y:S06]  /*73a0*/  BAR.SYNC.DEFER_BLOCKING 0x0 ;  /* 0x0000000000007b1d */ /* 0x001fec0000010000 */
[----:B-1----:R-:W-:Y:S05]  /*73b0*/  BRA.U UP2, `(.L_x_12) ;  /* 0x0000000102547547 */ /* 0x002fea000b800000 */
[----:B------:R-:W-:Y:S01]  /*73c0*/  UIADD3 UR8, UPT, UPT, UR10, 0x8010, URZ ;  /* 0x000080100a087890 */ /* 0x000fe2000fffe0ff */
[----:B------:R-:W-:Y:S01]  /*73d0*/  UMOV UR24, UR37 ;  /* 0x0000002500187c82 */ /* 0x000fe20008000000 */
[----:B------:R-:W-:Y:S01]  /*73e0*/  UMOV UR25, 0x40004040 ;  /* 0x4000404000197882 */ /* 0x000fe20000000000 */
[----:B------:R-:W-:Y:S01]  /*73f0*/  UMOV UR22, UR21 ;  /* 0x0000001500167c82 */ /* 0x000fe20008000000 */
[----:B------:R-:W-:Y:S01]  /*7400*/  UMOV UR23, 0x40004040 ;  /* 0x4000404000177882 */ /* 0x000fe20000000000 */
[----:B------:R-:W-:Y:S01]  /*7410*/  UMOV UR26, 0x0 ;  /* 0x00000000001a7882 */ /* 0x000fe20000000000 */
[----:B------:R-:W-:Y:S01]  /*7420*/  UMOV UR27, 0x8088010 ;  /* 0x08088010001b7882 */ /* 0x000fe20000000000 */
[----:B------:R-:W-:Y:S01]  /*7430*/  UMOV UR28, 0x0 ;  /* 0x00000000001c7882 */ /* 0x000fe20000000000 */
[----:B------:R-:W-:Y:S01]  /*7440*/  UMOV UR29, 0x8088010 ;  /* 0x08088010001d7882 */ /* 0x000fe20000000000 */
[----:B------:R-:W-:Y:S01]  /*7450*/  UMOV UR48, 0x0 ;  /* 0x0000000000307882 */ /* 0x000fe20000000000 */
[----:B------:R-:W-:Y:S01]  /*7460*/  UMOV UR49, 0x8088010 ;  /* 0x0808801000317882 */ /* 0x000fe20000000000 */
[----:B------:R0:W-:Y:S01]  /*7470*/  UTCQMMA gdesc[UR24], gdesc[UR22], tmem[UR12], tmem[UR26], idesc[UR27], !UPT ;  /* 0x00ff1a16180075ea */ /* 0x0001e2000f80030c */
[----:B------:R-:W-:Y:S01]  /*7480*/  UMOV UR9, URZ ;  /* 0x000000ff00097c82 */ /* 0x000fe20008000000 */
        /* <DEDUP_REMOVED lines=8> */
.L_x_12:
[----:B------:R-:W1:Y:S01]  /*7510*/  SYNCS.PHASECHK.TRANS64.TRYWAIT P1, [UR10+0x8010], RZ ;  /* 0x008010ffff0075a7 */ /* 0x000e62000802110a */
[----:B------:R-:W-:Y:S01]  /*7520*/  IMAD.U32 R0, R0, -0x80000000, RZ ;  /* 0x8000000000007824 */ /* 0x000fe200078e00ff */
[----:B-1----:R-:W-:Y:S06]  /*7530*/  @!P1 BRA `(.L_x_13) ;  /* 0x0000007000209947 */ /* 0x002fec0003800000 */
.L_x_22:
[----:B------:R-:W-:Y:S01]  /*7540*/  BAR.SYNC.DEFER_BLOCKING 0x0 ;  /* 0x0000000000007b1d */ /* 0x000fe20000010000 */
[----:B------:R-:W-:Y:S02]  /*7550*/  USHF.R.S32.HI UR4, URZ, 0x1f, UR35 ;  /* 0x0000001fff047899 */ /* 0x000fe40008011423 */
[----:B------:R-:W-:Y:S02]  /*7560*/  IADD3 R40, P2, PT, R196, UR35, RZ ;  /* 0x00000023c4287c10 */ /* 0x000fe4000ff5e0ff */
[----:B------:R-:W-:Y:S02]  /*7570*/  IADD3 R42, P3, PT, R192, UR35, RZ ;  /* 0x00000023c02a7c10 */ /* 0x000fe4000ff7e0ff */
[----:B------:R-:W-:Y:S01]  /*7580*/  IADD3.X R41, PT, PT, R197, UR4, RZ, P2, !PT ;  /* 0x00000004c5297c10 */ /* 0x000fe200097fe4ff */
[----:B------:R-:W1:Y:S01]  /*7590*/  LDTM.x32 R4, tmem[UR11+0x80] ;  /* 0x0000800b000479ee */ /* 0x000e6200082c0000 */
[----:B------:R-:W1:Y:S01]  /*75a0*/  @!P0 SYNCS.CCTL.IV [UR10+0x8010] ;  /* 0x00801000ff0089b1 */ /* 0x000e62000800000a */
[----:B------:R-:W-:Y:S01]  /*75b0*/  NOP ;  /* 0x0000000000007918 */ /* 0x000fe20000000000 */
[----:B-1----:R-:W1:Y:S02]  /*75c0*/  SYNCS.PHASECHK.TRANS64.TRYWAIT P1, [UR13], R0 ;  /* 0x00000000ff0075a7 */ /* 0x002e64000802110d */
[----:B-1----:R-:W-:Y:S05]  /*75d0*/  @!P1 BRA `(.L_x_14) ;  /* 0x0000007000049947 */ /* 0x002fea0003800000 */
.L_x_23:
[----:B------:R-:W-:Y:S01]  /*75e0*/  IADD3 R44, P1, PT, R188, UR35, RZ ;  /* 0x00000023bc2c7c10 */ /* 0x000fe2000ff3e0ff */
[----:B------:R-:W2:Y:S01]  /*75f0*/  LDG.E.U8 R0, desc[UR30][R40.64] ;  /* 0x0000001e28007981 */ /* 0x000ea2000c1e1100 */
[----:B------:R-:W-:Y:S02]  /*7600*/  IADD3.X R43, PT, PT, R193, UR4, RZ, P3, !PT ;  /* 0x00000004c12b7c10 */ /* 0x000fe40009ffe4ff */
[----:B------:R-:W-:Y:S01]  /*7610*/  IADD3.X R45, PT, PT, R189, UR4, RZ, P1, !PT ;  /* 0x00000004bd2d7c10 */ /* 0x000fe20008ffe4ff */
[----:B------:R-:W-:Y:S01]  /*7620*/  STL [R1+0x40], R200 ;  /* 0x000040c801007387 */ /* 0x000fe20000100800 */
[----:B------:R-:W-:Y:S02]  /*7630*/  IADD3 R48, P1, PT, R180, UR35, RZ ;  /* 0x00000023b4307c10 */ /* 0x000fe4000ff3e0ff */
[----:B------:R-:W-:Y:S01]  /*7640*/  IADD3 R46, P2, PT, R184, UR35, RZ ;  /* 0x00000023b82e7c10 */ /* 0x000fe2000ff5e0ff */
[----:B------:R1:W3:Y:S01]  /*7650*/  LDG.E.U8 R37, desc[UR30][R44.64] ;  /* 0x0000001e2c257981 */ /* 0x0002e2000c1e1100 */
[----:B------:R-:W-:-:S02]  /*7660*/  IADD3.X R49, PT, PT, R181, UR4, RZ, P1, !PT ;  /* 0x00000004b5317c10 */ /* 0x000fc40008ffe4ff */
[----:B------:R-:W-:Y:S01]  /*7670*/  IADD3 R50, P1, PT, R172, UR35, RZ ;  /* 0x00000023ac327c10 */ /* 0x000fe2000ff3e0ff */
[----:B------:R-:W4:Y:S01]  /*7680*/  LDG.E.U8 R36, desc[UR30][R42.64] ;  /* 0x0000001e2a247981 */ /* 0x000f22000c1e1100 */
[----:B------:R-:W-:Y:S02]  /*7690*/  IADD3.X R47, PT, PT, R185, UR4, RZ, P2, !PT ;  /* 0x00000004b92f7c10 */ /* 0x000fe400097fe4ff */
[----:B------:R-:W-:Y:S01]  /*76a0*/  IADD3 R52, P2, PT, R176, UR35, RZ ;  /* 0x00000023b0347c10 */ /* 0x000fe2000ff5e0ff */
[----:B------:R-:W2:Y:S01]  /*76b0*/  LDG.E.U8 R39, desc[UR30][R48.64] ;  /* 0x0000001e30277981 */ /* 0x000ea2000c1e1100 */
[----:B------:R-:W-:Y:S02]  /*76c0*/  IADD3.X R51, PT, PT, R173, UR4, RZ, P1, !PT ;  /* 0x00000004ad337c10 */ /* 0x000fe40008ffe4ff */
[----:B------:R-:W-:Y:S01]  /*76d0*/  IADD3 R56, P1, PT, R164, UR35, RZ ;  /* 0x00000023a4387c10 */ /* 0x000fe2000ff3e0ff */
[----:B------:R-:W2:Y:S01]  /*76e0*/  LDG.E.U8 R38, desc[UR30][R46.64] ;  /* 0x0000001e2e267981 */ /* 0x000ea2000c1e1100 */
[----:B------:R-:W-:-:S02]  /*76f0*/  IADD3.X R53, PT, PT, R177, UR4, RZ, P2, !PT ;  /* 0x00000004b1357c10 */ /* 0x000fc400097fe4ff */
[----:B------:R-:W-:Y:S01]  /*7700*/  IADD3 R54, P2, PT, R168, UR35, RZ ;  /* 0x00000023a8367c10 */ /* 0x000fe2000ff5e0ff */
[----:B------:R-:W2:Y:S01]  /*7710*/  LDG.E.U8 R50, desc[UR30][R50.64] ;  /* 0x0000001e32327981 */ /* 0x000ea2000c1e1100 */
[----:B------:R-:W-:Y:S02]  /*7720*/  IADD3.X R57, PT, PT, R165, UR4, RZ, P1, !PT ;  /* 0x00000004a5397c10 */ /* 0x000fe40008ffe4ff */
[----:B-1----:R-:W-:Y:S01]  /*7730*/  IADD3 R44, P1, PT, R156, UR35, RZ ;  /* 0x000000239c2c7c10 */ /* 0x002fe2000ff3e0ff */
[----:B------:R1:W2:Y:S01]  /*7740*/  LDG.E.U8 R40, desc[UR30][R52.64] ;  /* 0x0000001e34287981 */ /* 0x0002a2000c1e1100 */
[----:B------:R-:W-:Y:S02]  /*7750*/  IADD3.X R55, PT, PT, R169, UR4, RZ, P2, !PT ;  /* 0x00000004a9377c10 */ /* 0x000fe400097fe4ff */
[----:B------:R-:W-:Y:S01]  /*7760*/  IADD3 R58, P2, PT, R160, UR35, RZ ;  /* 0x00000023a03a7c10 */ /* 0x000fe2000ff5e0ff */
[----:B------:R-:W2:Y:S01]  /*7770*/  LDG.E.U8 R49, desc[UR30][R56.64] ;  /* 0x0000001e38317981 */ /* 0x000ea2000c1e1100 */
[----:B------:R-:W-:-:S02]  /*7780*/  IADD3.X R45, PT, PT, R157, UR4, RZ, P1, !PT ;  /* 0x000000049d2d7c10 */ /* 0x000fc40008ffe4ff */
[----:B------:R-:W-:Y:S01]  /*7790*/  IADD3.X R59, PT, PT, R161, UR4, RZ, P2, !PT ;  /* 0x00000004a13b7c10 */ /* 0x000fe200097fe4ff */
[----:B------:R0:W2:Y:S01]  /*77a0*/  LDG.E.U8 R42, desc[UR30][R54.64] ;  /* 0x0000001e362a7981 */ /* 0x0000a2000c1e1100 */
[----:B-1----:R-:W-:Y:S02]  /*77b0*/  IADD3 R52, P1, PT, R148, UR35, RZ ;  /* 0x0000002394347c10 */ /* 0x002fe4000ff3e0ff */
[----:B------:R-:W-:Y:S01]  /*77c0*/  IADD3 R60, P2, PT, R152, UR35, RZ ;  /* 0x00000023983c7c10 */ /* 0x000fe2000ff5e0ff */
[----:B------:R1:W2:Y:S01]  /*77d0*/  LDG.E.U8 R48, desc[UR30][R58.64] ;  /* 0x0000001e3a307981 */ /* 0x0002a2000c1e1100 */
[----:B------:R-:W-:Y:S02]  /*77e0*/  IADD3.X R53, PT, PT, R149, UR4, RZ, P1, !PT ;  /* 0x0000000495357c10 */ /* 0x000fe40008ffe4ff */
[----:B------:R-:W-:Y:S01]  /*77f0*/  IADD3.X R61, PT, PT, R153, UR4, RZ, P2, !PT ;  /* 0x00000004993d7c10 */ /* 0x000fe200097fe4ff */
[----:B------:R-:W-:Y:S01]  /*7800*/  FMUL R2, R4, UR47 ;  /* 0x0000002f04027c20 */ /* 0x000fe20008400000 */
[----:B0-----:R-:W-:Y:S01]  /*7810*/  IADD3 R54, P1, PT, R140, UR35, RZ ;  /* 0x000000238c367c10 */ /* 0x001fe2000ff3e0ff */
[----:B------:R-:W2:Y:S01]  /*7820*/  LDG.E.U8 R46, desc[UR30][R52.64] ;  /* 0x0000001e342e7981 */ /* 0x000ea2000c1e1100 */
[----:B------:R-:W-:-:S02]  /*7830*/  IADD3 R66, P2, PT, R144, UR35, RZ ;  /* 0x0000002390427c10 */ /* 0x000fc4000ff5e0ff */
[----:B------:R-:W-:Y:S01]  /*7840*/  IADD3.X R55, PT, PT, R141, UR4, RZ, P1, !PT ;  /* 0x000000048d377c10 */ /* 0x000fe20008ffe4ff */
[----:B------:R-:W2:Y:S01]  /*7850*/  LDG.E.U8 R47, desc[UR30][R60.64] ;  /* 0x0000001e3c2f7981 */ /* 0x000ea2000c1e1100 */
[----:B------:R-:W-:Y:S02]  /*7860*/  IADD3 R56, P1, PT, R194, UR35, RZ ;  /* 0x00000023c2387c10 */ /* 0x000fe4000ff3e0ff */
[----:B------:R-:W-:Y:S01]  /*7870*/  IADD3.X R67, PT, PT, R145, UR4, RZ, P2, !PT ;  /* 0x0000000491437c10 */ /* 0x000fe200097fe4ff */
[----:B------:R-:W2:Y:S01]  /*7880*/  LDG.E.U8 R45, desc[UR30][R44.64] ;  /* 0x0000001e2c2d7981 */ /* 0x000ea2000c1e1100 */
[----:B------:R-:W-:Y:S02]  /*7890*/  IADD3 R70, P2, PT, R136, UR35, RZ ;  /* 0x0000002388467c10 */ /* 0x000fe4000ff5e0ff */
[----:B------:R-:W-:Y:S01]  /*78a0*/  IADD3.X R57, PT, PT, R195, UR4, RZ, P1, !PT ;  /* 0x00000004c3397c10 */ /* 0x000fe20008ffe4ff */
[----:B------:R0:W2:Y:S01]  /*78b0*/  LDG.E.U8 R41, desc[UR30][R66.64] ;  /* 0x0000001e42297981 */ /* 0x0000a2000c1e1100 */
[----:B------:R-:W-:-:S02]  /*78c0*/  IADD3 R62, P1, PT, R186, UR35, RZ ;  /* 0x00000023ba3e7c10 */ /* 0x000fc4000ff3e0ff */
[----:B------:R-:W-:Y:S01]  /*78d0*/  IADD3.X R71, PT, PT, R137, UR4, RZ, P2, !PT ;  /* 0x0000000489477c10 */ /* 0x000fe200097fe4ff */
[----:B------:R-:W2:Y:S01]  /*78e0*/  LDG.E.U8 R51, desc[UR30][R56.64] ;  /* 0x0000001e38337981 */ /* 0x000ea2000c1e1100 */
[----:B-1----:R-:W-:Y:S02]  /*78f0*/  IADD3 R58, P2, PT, R190, UR35, RZ ;  /* 0x00000023be3a7c10 */ /* 0x002fe4000ff5e0ff */
[----:B------:R-:W-:Y:S01]  /*7900*/  IADD3.X R63, PT, PT, R187, UR4, RZ, P1, !PT ;  /* 0x00000004bb3f7c10 */ /* 0x000fe20008ffe4ff */
[----:B------:R1:W2:Y:S01]  /*7910*/  LDG.E.U8 R43, desc[UR30][R70.64] ;  /* 0x0000001e462b7981 */ /* 0x0002a2000c1e1100 */
[----:B0-----:R-:W-:Y:S02]  /*7920*/  IADD3 R66, P1, PT, R178, UR35, RZ ;  /* 0x00000023b2427c10 */ /* 0x001fe4000ff3e0ff */
[----:B------:R-:W-:Y:S01]  /*7930*/  IADD3.X R59, PT, PT, R191, UR4, RZ, P2, !PT ;  /* 0x00000004bf3b7c10 */ /* 0x000fe200097fe4ff */
[----:B------:R-:W2:Y:S01]  /*7940*/  LDG.E.U8 R44, desc[UR30][R54.64] ;  /* 0x0000001e362c7981 */ /* 0x000ea2000c1e1100 */
[----:B------:R-:W-:-:S02]  /*7950*/  IADD3 R64, P2, PT, R182, UR35, RZ ;  /* 0x00000023b6407c10 */ /* 0x000fc4000ff5e0ff */
[----:B------:R-:W-:Y:S01]  /*7960*/  IADD3.X R67, PT, PT, R179, UR4, RZ, P1, !PT ;  /* 0x00000004b3437c10 */ /* 0x000fe20008ffe4ff */
[----:B------:R0:W2:Y:S01]  /*7970*/  LDG.E.U8 R52, desc[UR30][R58.64] ;  /* 0x0000001e3a347981 */ /* 0x0000a2000c1e1100 */
[----:B-1----:R-:W-:Y:S02]  /*7980*/  IADD3 R70, P1, PT, R170, UR35, RZ ;  /* 0x00000023aa467c10 */ /* 0x002fe4000ff3e0ff */
[----:B------:R-:W-:Y:S01]  /*7990*/  IADD3.X R65, PT, PT, R183, UR4, RZ, P2, !PT ;  /* 0x00000004b7417c10 */ /* 0x000fe200097fe4ff */
[----:B------:R-:W-:Y:S01]  /*79a0*/  STL [R1+0x3c], R199 ;  /* 0x00003cc701007387 */ /* 0x000fe20000100800 */
[----:B------:R-:W-:Y:S02]  /*79b0*/  IADD3 R68, P2, PT, R174, UR35, RZ ;  /* 0x00000023ae447c10 */ /* 0x000fe4000ff5e0ff */
[----:B------:R-:W-:Y:S01]  /*79c0*/  IADD3.X R71, PT, PT, R171, UR4, RZ, P1, !PT ;  /* 0x00000004ab477c10 */ /* 0x000fe20008ffe4ff */
[----:B------:R-:W2:Y:S01]  /*79d0*/  LDG.E.U8 R53, desc[UR30][R64.64] ;  /* 0x0000001e40357981 */ /* 0x000ea2000c1e1100 */
[----:B------:R-:W-:-:S02]  /*79e0*/  IADD3 R74, P1, PT, R162, UR35, RZ ;  /* 0x00000023a24a7c10 */ /* 0x000fc4000ff3e0ff */
[----:B------:R-:W-:Y:S01]  /*79f0*/  IADD3.X R69, PT, PT, R175, UR4, RZ, P2, !PT ;  /* 0x00000004af457c10 */ /* 0x000fe200097fe4ff */
[----:B------:R1:W2:Y:S01]  /*7a00*/  LDG.E.U8 R61, desc[UR30][R70.64] ;  /* 0x0000001e463d7981 */ /* 0x0002a2000c1e1100 */
[----:B------:R-:W-:Y:S02]  /*7a10*/  IADD3 R72, P2, PT, R166, UR35, RZ ;  /* 0x00000023a6487c10 */ /* 0x000fe4000ff5e0ff */
[----:B------:R-:W-:Y:S01]  /*7a20*/  IADD3.X R75, PT, PT, R163, UR4, RZ, P1, !PT ;  /* 0x00000004a34b7c10 */ /* 0x000fe20008ffe4ff */
[----:B------:R-:W2:Y:S01]  /*7a30*/  LDG.E.U8 R55, desc[UR30][R66.64] ;  /* 0x0000001e42377981 */ /* 0x000ea2000c1e1100 */
[----:B------:R-:W-:Y:S02]  /*7a40*/  IADD3 R78, P1, PT, R154, UR35, RZ ;  /* 0x000000239a4e7c10 */ /* 0x000fe4000ff3e0ff */
[----:B------:R-:W-:Y:S01]  /*7a50*/  IADD3.X R73, PT, PT, R167, UR4, RZ, P2, !PT ;  /* 0x00000004a7497c10 */ /* 0x000fe200097fe4ff */
[----:B------:R-:W2:Y:S01]  /*7a60*/  LDG.E.U8 R65, desc[UR30][R74.64] ;  /* 0x0000001e4a417981 */ /* 0x000ea2000c1e1100 */
[----:B------:R-:W-:-:S02]  /*7a70*/  IADD3 R56, P3, PT, R146, UR35, RZ ;  /* 0x0000002392387c10 */ /* 0x000fc4000ff7e0ff */
[----:B------:R-:W-:Y:S01]  /*7a80*/  IADD3.X R79, PT, PT, R155, UR4, RZ, P1, !PT ;  /* 0x000000049b4f7c10 */ /* 0x000fe20008ffe4ff */
[----:B------:R1:W2:Y:S01]  /*7a90*/  LDG.E.U8 R64, desc[UR30][R72.64] ;  /* 0x0000001e48407981 */ /* 0x0002a2000c1e1100 */
[----:B0-----:R-:W-:Y:S02]  /*7aa0*/  IADD3 R58, P1, PT, R142, UR35, RZ ;  /* 0x000000238e3a7c10 */ /* 0x001fe4000ff3e0ff */
[----:B------:R-:W-:Y:S01]  /*7ab0*/  IADD3.X R57, PT, PT, R147, UR4, RZ, P3, !PT ;  /* 0x0000000493397c10 */ /* 0x000fe20009ffe4ff */
[----:B------:R-:W2:Y:S01]  /*7ac0*/  LDG.E.U8 R54, desc[UR30][R62.64] ;  /* 0x0000001e3e367981 */ /* 0x000ea2000c1e1100 */
[----:B------:R-:W-:Y:S02]  /*7ad0*/  IADD3.X R59, PT, PT, R143, UR4, RZ, P1, !PT ;  /* 0x000000048f3b7c10 */ /* 0x000fe40008ffe4ff */
[----:B-1----:R-:W-:Y:S01]  /*7ae0*/  IADD3 R70, P1, PT, R138, UR35, RZ ;  /* 0x000000238a467c10 */ /* 0x002fe2000ff3e0ff */
[----:B------:R0:W2:Y:S01]  /*7af0*/  LDG.E.U8 R56, desc[UR30][R56.64] ;  /* 0x0000001e38387981 */ /* 0x0000a2000c1e1100 */
[----:B------:R-:W-:Y:S01]  /*7b00*/  FMUL R73, R5, UR47 ;  /* 0x0000002f05497c20 */ /* 0x000fe20008400000 */
[----:B------:R-:W-:Y:S01]  /*7b10*/  FMUL R72, R6, UR47 ;  /* 0x0000002f06487c20 */ /* 0x000fe20008400000 */
[----:B------:R-:W-:Y:S01]  /*7b20*/  FMUL R74, R8, UR47 ;  /* 0x0000002f084a7c20 */ /* 0x000fe20008400000 */
[----:B------:R-:W-:Y:S01]  /*7b30*/  IADD3.X R71, PT, PT, R139, UR4, RZ, P1, !PT ;  /* 0x000000048b477c10 */ /* 0x000fe20008ffe4ff */
[----:B------:R1:W2:Y:S02]  /*7b40*/  LDG.E.U8 R58, desc[UR30][R58.64] ;  /* 0x0000001e3a3a7981 */ /* 0x0002a4000c1e1100 */
[----:B------:R-:W-:Y:S01]  /*7b50*/  FMNMX3 R72, R2, R73, R72, !PT ;  /* 0x0000004902487276 */ /* 0x000fe20007800048 */
[----:B0-----:R-:W-:Y:S01]  /*7b60*/  FMUL R57, R7, UR47 ;  /* 0x0000002f07397c20 */ /* 0x001fe20008400000 */
[----:B------:R-:W-:Y:S01]  /*7b70*/  FMUL R2, R9, UR47 ;  /* 0x0000002f09027c20 */ /* 0x000fe20008400000 */
[----:B------:R0:W2:Y:S03]  /*7b80*/  LDG.E.U8 R67, desc[UR30][R70.64] ;  /* 0x0000001e46437981 */ /* 0x0000a6000c1e1100 */
[----:B------:R-:W-:Y:S01]  /*7b90*/  FMNMX3 R72, R72, R57, R74, !PT ;  /* 0x0000003948487276 */ /* 0x000fe2000780004a */
[----:B-1----:R-:W-:Y:S01]  /*7ba0*/  FMUL R59, R10, UR47 ;  /* 0x0000002f0a3b7c20 */ /* 0x002fe20008400000 */
[----:B------:R-:W-:Y:S01]  /*7bb0*/  FMUL R57, R11, UR47 ;  /* 0x0000002f0b397c20 */ /* 0x000fe20008400000 */
[----:B------:R-:W2:Y:S03]  /*7bc0*/  LDG.E.U8 R60, desc[UR30][R68.64] ;  /* 0x0000001e443c7981 */ /* 0x000ea6000c1e1100 */
[----:B------:R-:W-:Y:S01]  /*7bd0*/  FMNMX3 R72, R72, R2, R59, !PT ;  /* 0x0000000248487276 */ /* 0x000fe2000780003b */
[----:B0-----:R-:W-:Y:S01]  /*7be0*/  FMUL R70, R12, UR47 ;  /* 0x0000002f0c467c20 */ /* 0x001fe20008400000 */
[----:B------:R-:W-:Y:S01]  /*7bf0*/  FMUL R2, R13, UR47 ;  /* 0x0000002f0d027c20 */ /* 0x000fe20008400000 */
[----:B------:R-:W-:Y:S01]  /*7c00*/  FMUL R59, R14, UR47 ;  /* 0x0000002f0e3b7c20 */ /* 0x000fe20008400000 */
[----:B------:R-:W-:Y:S02]  /*7c10*/  STL [R1+0x38], R198 ;  /* 0x000038c601007387 */ /* 0x000fe40000100800 */
[----:B------:R-:W-:Y:S01]  /*7c20*/  FMNMX3 R72, R72, R57, R70, !PT ;  /* 0x0000003948487276 */ /* 0x000fe20007800046 */
[----:B------:R-:W-:Y:S01]  /*7c30*/  FMUL R57, R15, UR47 ;  /* 0x0000002f0f397c20 */ /* 0x000fe20008400000 */
[----:B------:R-:W-:Y:S01]  /*7c40*/  FMUL R70, R16, UR47 ;  /* 0x0000002f10467c20 */ /* 0x000fe20008400000 */
[----:B------:R-:W-:Y:S01]  /*7c50*/  IADD3 R76, P2, PT, R158, UR35, RZ ;  /* 0x000000239e4c7c10 */ /* 0x000fe2000ff5e0ff */
[----:B------:R-:W2:Y:S01]  /*7c60*/  LDG.E.U8 R68, desc[UR30][R78.64] ;  /* 0x0000001e4e447981 */ /* 0x000ea2000c1e1100 */
[----:B------:R-:W-:Y:S01]  /*7c70*/  FMNMX3 R72, R72, R2, R59, !PT ;  /* 0x0000000248487276 */ /* 0x000fe2000780003b */
[----:B------:R-:W-:Y:S01]  /*7c80*/  FMUL R2, R17, UR47 ;  /* 0x0000002f11027c20 */ /* 0x000fe20008400000 */
[----:B------:R-:W-:Y:S01]  /*7c90*/  FMUL R59, R18, UR47 ;  /* 0x0000002f123b7c20 */ /* 0x000fe20008400000 */
[----:B------:R-:W-:Y:S01]  /*7ca0*/  STL [R1+0x34], R197 ;  /* 0x000034c501007387 */ /* 0x000fe20000100800 */
[----:B------:R-:W-:Y:S01]  /*7cb0*/  FMNMX3 R72, R72, R57, R70, !PT ;  /* 0x0000003948487276 */ /* 0x000fe20007800046 */
[----:B------:R-:W-:Y:S01]  /*7cc0*/  FMUL R57, R19, UR47 ;  /* 0x0000002f13397c20 */ /* 0x000fe20008400000 */
[----:B------:R-:W-:Y:S01]  /*7cd0*/  FMUL R70, R20, UR47 ;  /* 0x0000002f14467c20 */ /* 0x000fe20008400000 */
[----:B------:R-:W-:Y:S01]  /*7ce0*/  IADD3.X R77, PT, PT, R159, UR4, RZ, P2, !PT ;  /* 0x000000049f4d7c10 */ /* 0x000fe200097fe4ff */
[----:B------:R-:W-:Y:S01]  /*7cf0*/  STL [R1+0x30], R196 ;  /* 0x000030c401007387 */ /* 0x000fe20000100800 */
        /* <DEDUP_REMOVED lines=8> */
[----:B------:R0:W-:Y:S01]  /*7d80*/  STL [R1+0x2c], R133 ;  /* 0x00002c8501007387 */ /* 0x0001e20000100800 */
[----:B------:R-:W-:Y:S01]  /*7d90*/  FMNMX3 R72, R72, R2, R59, !PT ;  /* 0x0000000248487276 */ /* 0x000fe2000780003b */
[----:B------:R-:W-:Y:S01]  /*7da0*/  FMUL R2, R25, UR47 ;  /* 0x0000002f19027c20 */ /* 0x000fe20008400000 */
[----:B------:R-:W-:Y:S01]  /*7db0*/  FMUL R59, R26, UR47 ;  /* 0x0000002f1a3b7c20 */ /* 0x000fe20008400000 */
[----:B------:R-:W-:Y:S01]  /*7dc0*/  IADD3.X R81, PT, PT, R151, UR4, RZ, P2, !PT ;  /* 0x0000000497517c10 */ /* 0x000fe200097fe4ff */
[----:B------:R1:W-:Y:S01]  /*7dd0*/  STL [R1+0x28], R132 ;  /* 0x0000288401007387 */ /* 0x0003e20000100800 */
[----:B------:R-:W-:Y:S01]  /*7de0*/  FMNMX3 R72, R72, R57, R70, !PT ;  /* 0x0000003948487276 */ /* 0x000fe20007800046 */
[----:B------:R-:W-:Y:S01]  /*7df0*/  FMUL R57, R27, UR47 ;  /* 0x0000002f1b397c20 */ /* 0x000fe20008400000 */
[----:B------:R-:W-:Y:S01]  /*7e00*/  FMUL R70, R28, UR47 ;  /* 0x0000002f1c467c20 */ /* 0x000fe20008400000 */
[----:B------:R-:W-:Y:S01]  /*7e10*/  IADD3 R62, P2, PT, R134, UR35, RZ ;  /* 0x00000023863e7c10 */ /* 0x000fe2000ff5e0ff */
[----:B------:R-:W3:Y:S01]  /*7e20*/  LDG.E.U8 R69, desc[UR30][R80.64] ;  /* 0x0000001e50457981 */ /* 0x000ee2000c1e1100 */
        /* <DEDUP_REMOVED lines=12> */
[----:B------:R-:W-:-:S05]  /*7ef0*/  FMNMX3 R2, R2, R70, R3, !PT ;  /* 0x0000004602027276 */ /* 0x000fca0007800003 */
        /* <DEDUP_REMOVED lines=14> */
[----:B------:R-:W0:Y:S01]  /*7fe0*/  MUFU.EX2 R57, R57 ;  /* 0x0000003900397308 */ /* 0x000e220000000800 */
[----:B------:R-:W-:Y:S01]  /*7ff0*/  FMUL R7, R9, 1.4426950216293334961 ;  /* 0x3fb8aa3b09077820 */ /* 0x000fe20000400000 */
[--C-:B------:R-:W-:Y:S01]  /*8000*/  FFMA R10, R10, UR47, -R2.reuse ;  /* 0x0000002f0a0a7c23 */ /* 0x100fe20008000802 */
[--C-:B------:R-:W-:Y:S01]  /*8010*/  FFMA R13, R13, UR47, -R2.reuse ;  /* 0x0000002f0d0d7c23 */ /* 0x100fe20008000802 */
[----:B------:R-:W-:-:S04]  /*8020*/  FFMA R16, R16, UR47, -R2 ;  /* 0x0000002f10107c23 */ /* 0x000fc80008000802 */
[----:B------:R-:W1:Y:S01]  /*8030*/  MUFU.EX2 R8, R59 ;  /* 0x0000003b00087308 */ /* 0x000e620000000800 */
[--C-:B------:R-:W-:Y:S01]  /*8040*/  FFMA R18, R18, UR47, -R2.reuse ;  /* 0x0000002f12127c23 */ /* 0x100fe20008000802 */
[----:B------:R-:W-:Y:S01]  /*8050*/  FMUL R9, R12, 1.4426950216293334961 ;  /* 0x3fb8aa3b0c097820 */ /* 0x000fe20000400000 */
[----:B------:R-:W-:Y:S01]  /*8060*/  FMUL R10, R10, 1.4426950216293334961 ;  /* 0x3fb8aa3b0a0a7820 */ /* 0x000fe20000400000 */
[----:B------:R-:W-:Y:S01]  /*8070*/  FFMA R11, R11, UR47, -R2 ;  /* 0x0000002f0b0b7c23 */ /* 0x000fe20008000802 */
[----:B------:R-:W-:-:S03]  /*8080*/  FMUL R12, R13, 1.4426950216293334961 ;  /* 0x3fb8aa3b0d0c7820 */ /* 0x000fc60000400000 */
[----:B------:R-:W1:Y:S01]  /*8090*/  MUFU.EX2 R6, R6 ;  /* 0x0000000600067308 */ /* 0x000e620000000800 */
[----:B------:R-:W-:Y:S01]  /*80a0*/  FMUL R13, R16, 1.4426950216293334961 ;  /* 0x3fb8aa3b100d7820 */ /* 0x000fe20000400000 */
[--C-:B------:R-:W-:Y:S01]  /*80b0*/  FFMA R17, R17, UR47, -R2.reuse ;  /* 0x0000002f11117c23 */ /* 0x100fe20008000802 */
[----:B------:R-:W-:Y:S01]  /*80c0*/  FMUL R16, R18, 1.4426950216293334961 ;  /* 0x3fb8aa3b12107820 */ /* 0x000fe20000400000 */
[----:B------:R-:W-:Y:S01]  /*80d0*/  FFMA R19, R19, UR47, -R2 ;  /* 0x0000002f13137c23 */ /* 0x000fe20008000802 */
[----:B0-----:R-:W-:Y:S01]  /*80e0*/  FADD R18, R4, R5 ;  /* 0x0000000504127221 */ /* 0x001fe20000000000 */
[----:B------:R-:W-:Y:S02]  /*80f0*/  FMUL R11, R11, 1.4426950216293334961 ;  /* 0x3fb8aa3b0b0b7820 */ /* 0x000fe40000400000 */
[----:B------:R-:W0:Y:S01]  /*8100*/  MUFU.EX2 R7, R7 ;  /* 0x0000000700077308 */ /* 0x000e220000000800 */
[----:B------:R-:W-:Y:S01]  /*8110*/  FMUL R70, R17, 1.4426950216293334961 ;  /* 0x3fb8aa3b11467820 */ /* 0x000fe20000400000 */
[----:B------:R-:W-:Y:S01]  /*8120*/  FMUL R17, R19, 1.4426950216293334961 ;  /* 0x3fb8aa3b13117820 */ /* 0x000fe20000400000 */
[----:B------:R-:W-:-:S05]  /*8130*/  FADD R19, R57, R18 ;  /* 0x0000001239137221 */ /* 0x000fca0000000000 */
[----:B------:R-:W0:Y:S01]  /*8140*/  MUFU.EX2 R10, R10 ;  /* 0x0000000a000a7308 */ /* 0x000e220000000800 */
[----:B-1----:R-:W-:Y:S01]  /*8150*/  FADD R19, R8, R19 ;  /* 0x0000001308137221 */ /* 0x002fe20000000000 */
[----:B------:R-:W-:-:S06]  /*8160*/  FFMA R14, R14, UR47, -R2 ;  /* 0x0000002f0e0e7c23 */ /* 0x000fcc0008000802 */
[----:B------:R-:W1:Y:S01]  /*8170*/  MUFU.EX2 R11, R11 ;  /* 0x0000000b000b7308 */ /* 0x000e620000000800 */
[----:B------:R-:W-:Y:S01]  /*8180*/  FADD R72, R6, R19 ;  /* 0x0000001306487221 */ /* 0x000fe20000000000 */
[----:B------:R-:W-:Y:S01]  /*8190*/  FMUL R14, R14, 1.4426950216293334961 ;  /* 0x3fb8aa3b0e0e7820 */ /* 0x000fe20000400000 */
[--C-:B------:R-:W-:Y:S01]  /*81a0*/  FFMA R15, R15, UR47, -R2.reuse ;  /* 0x0000002f0f0f7c23 */ /* 0x100fe20008000802 */
[----:B------:R-:W-:-:S04]  /*81b0*/  FFMA R22, R22, UR47, -R2 ;  /* 0x0000002f16167c23 */ /* 0x000fc80008000802 */
[----:B------:R-:W1:Y:S01]  /*81c0*/  MUFU.EX2 R9, R9 ;  /* 0x0000000900097308 */ /* 0x000e620000000800 */
[----:B0-----:R-:W-:Y:S01]  /*81d0*/  FADD R19, R7, R72 ;  /* 0x0000004807137221 */ /* 0x001fe20000000000 */
[----:B------:R-:W-:Y:S01]  /*81e0*/  FMUL R15, R15, 1.4426950216293334961 ;  /* 0x3fb8aa3b0f0f7820 */ /* 0x000fe20000400000 */
[----:B------:R-:W-:-:S05]  /*81f0*/  FMUL R18, R22, 1.4426950216293334961 ;  /* 0x3fb8aa3b16127820 */ /* 0x000fca0000400000 */
[----:B------:R-:W0:Y:S01]  /*8200*/  MUFU.EX2 R12, R12 ;  /* 0x0000000c000c7308 */ /* 0x000e220000000800 */
[----:B------:R-:W-:-:S07]  /*8210*/  FADD R22, R10, R19 ;  /* 0x000000130a167221 */ /* 0x000fce0000000000 */
[----:B------:R-:W0:Y:S01]  /*8220*/  MUFU.EX2 R14, R14 ;  /* 0x0000000e000e7308 */ /* 0x000e220000000800 */
[----:B-1----:R-:W-:Y:S01]  /*8230*/  FADD R22, R11, R22 ;  /* 0x000000160b167221 */ /* 0x002fe20000000000 */
[----:B------:R-:W-:-:S06]  /*8240*/  FFMA R20, R20, UR47, -R2 ;  /* 0x0000002f14147c23 */ /* 0x000fcc0008000802 */
[----:B------:R1:W4:Y:S01]  /*8250*/  MUFU.EX2 R59, R15 ;  /* 0x0000000f003b7308 */ /* 0x0003220000000800 */
[----:B------:R-:W-:Y:S01]  /*8260*/  FADD R19, R9, R22 ;  /* 0x0000001609137221 */ /* 0x000fe20000000000 */
[--C-:B------:R-:W-:Y:S01]  /*8270*/  FFMA R21, R21, UR47, -R2.reuse ;  /* 0x0000002f15157c23 */ /* 0x100fe20008000802 */
[----:B------:R-:W-:-:S05]  /*8280*/  FFMA R24, R24, UR47, -R2 ;  /* 0x0000002f18187c23 */ /* 0x000fca0008000802 */
[----:B------:R-:W4:Y:S01]  /*8290*/  MUFU.EX2 R13, R13 ;  /* 0x0000000d000d7308 */ /* 0x000f220000000800 */
[----:B0-----:R-:W-:Y:S01]  /*82a0*/  FADD R19, R12, R19 ;  /* 0x000000130c137221 */ /* 0x001fe20000000000 */
[----:B-1----:R-:W-:Y:S01]  /*82b0*/  FMUL R15, R20, 1.4426950216293334961 ;  /* 0x3fb8aa3b140f7820 */ /* 0x002fe20000400000 */
[----:B------:R-:W-:Y:S01]  /*82c0*/  FMUL R20, R21, 1.4426950216293334961 ;  /* 0x3fb8aa3b15147820 */ /* 0x000fe20000400000 */
[----:B------:R-:W-:-:S04]  /*82d0*/  FMUL R21, R24, 1.4426950216293334961 ;  /* 0x3fb8aa3b18157820 */ /* 0x000fc80000400000 */
[----:B------:R-:W0:Y:S01]  /*82e0*/  MUFU.EX2 R70, R70 ;  /* 0x0000004600467308 */ /* 0x000e220000000800 */
[----:B------:R-:W-:-:S07]  /*82f0*/  FADD R24, R14, R19 ;  /* 0x000000130e187221 */ /* 0x000fce0000000000 */
[----:B------:R-:W1:Y:S01]  /*8300*/  MUFU.EX2 R16, R16 ;  /* 0x0000001000107308 */ /* 0x000e620000000800 */
[----:B----4-:R-:W-:Y:S01]  /*8310*/  FADD R24, R59, R24 ;  /* 0x000000183b187221 */ /* 0x010fe20000000000 */
[----:B------:R-:W-:-:S06]  /*8320*/  FFMA R23, R23, UR47, -R2 ;  /* 0x0000002f17177c23 */ /* 0x000fcc0008000802 */
[----:B------:R-:W4:Y:S01]  /*8330*/  MUFU.EX2 R17, R17 ;  /* 0x0000001100117308 */ /* 0x000f220000000800 */
[----:B------:R-:W-:Y:S01]  /*8340*/  FADD R19, R13, R24 ;  /* 0x000000180d137221 */ /* 0x000fe20000000000 */
[----:B------:R-:W-:-:S06]  /*8350*/  FMUL R23, R23, 1.4426950216293334961 ;  /* 0x3fb8aa3b17177820 */ /* 0x000fcc0000400000 */
[----:B------:R-:W4:Y:S01]  /*8360*/  MUFU.EX2 R15, R15 ;  /* 0x0000000f000f7308 */ /* 0x000f220000000800 */
[----:B0-----:R-:W-:Y:S01]  /*8370*/  FADD R19, R70, R19 ;  /* 0x0000001346137221 */ /* 0x001fe20000000000 */
[----:B------:R-:W-:-:S06]  /*8380*/  FFMA R25, R25, UR47, -R2 ;  /* 0x0000002f19197c23 */ /* 0x000fcc0008000802 */
[----:B------:R-:W0:Y:S01]  /*8390*/  MUFU.EX2 R20, R20 ;  /* 0x0000001400147308 */ /* 0x000e220000000800 */
[----:B-1----:R-:W-:Y:S01]  /*83a0*/  FADD R24, R16, R19 ;  /* 0x0000001310187221 */ /* 0x002fe20000000000 */
[----:B------:R-:W-:-:S06]  /*83b0*/  FMUL R22, R25, 1.4426950216293334961 ;  /* 0x3fb8aa3b19167820 */ /* 0x000fcc0000400000 */
[----:B------:R-:W1:Y:S01]  /*83c0*/  MUFU.EX2 R18, R18 ;  /* 0x0000001200127308 */ /* 0x000e620000000800 */
[----:B----4-:R-:W-:Y:S01]  /*83d0*/  FADD R24, R17, R24 ;  /* 0x0000001811187221 */ /* 0x010fe20000000000 */
[----:B------:R-:W-:-:S06]  /*83e0*/  FFMA R26, R26, UR47, -R2 ;  /* 0x0000002f1a1a7c23 */ /* 0x000fcc0008000802 */
[----:B------:R-:W4:Y:S01]  /*83f0*/  MUFU.EX2 R23, R23 ;  /* 0x0000001700177308 */ /* 0x000f220000000800 */
[----:B------:R-:W-:Y:S01]  /*8400*/  FADD R19, R15, R24 ;  /* 0x000000180f137221 */ /* 0x000fe20000000000 */
[----:B------:R-:W-:Y:S01]  /*8410*/  FMUL R26, R26, 1.4426950216293334961 ;  /* 0x3fb8aa3b1a1a7820 */ /* 0x000fe20000400000 */
[----:B------:R-:W-:-:S05]  /*8420*/  FFMA R27, R27, UR47, -R2 ;  /* 0x0000002f1b1b7c23 */ /* 0x000fca0008000802 */
[----:B------:R-:W4:Y:S01]  /*8430*/  MUFU.EX2 R21, R21 ;  /* 0x0000001500157308 */ /* 0x000f220000000800 */
[----:B0-----:R-:W-:Y:S01]  /*8440*/  FADD R19, R20, R19 ;  /* 0x0000001314137221 */ /* 0x001fe20000000000 */
[----:B------:R-:W-:-:S06]  /*8450*/  FMUL R27, R27, 1.4426950216293334961 ;  /* 0x3fb8aa3b1b1b7820 */ /* 0x000fcc0000400000 */
[----:B------:R-:W0:Y:S01]  /*8460*/  MUFU.EX2 R22, R22 ;  /* 0x0000001600167308 */ /* 0x000e220000000800 */
[----:B-1----:R-:W-:-:S07]  /*8470*/  FADD R19, R18, R19 ;  /* 0x0000001312137221 */ /* 0x002fce0000000000 */
[----:B------:R-:W1:Y:S01]  /*8480*/  MUFU.EX2 R26, R26 ;  /* 0x0000001a001a7308 */ /* 0x000e620000000800 */
[----:B----4-:R-:W-:-:S07]  /*8490*/  FADD R24, R23, R19 ;  /* 0x0000001317187221 */ /* 0x010fce0000000000 */
[----:B------:R-:W4:Y:S01]  /*84a0*/  MUFU.EX2 R27, R27 ;  /* 0x0000001b001b7308 */ /* 0x000f220000000800 */
[----:B------:R-:W-:Y:S01]  /*84b0*/  FADD R19, R21, R24 ;  /* 0x0000001815137221 */ /* 0x000fe20000000000 */
[----:B------:R-:W-:-:S03]  /*84c0*/  IADD3.X R63, PT, PT, R135, UR4, RZ, P2, !PT ;  /* 0x00000004873f7c10 */ /* 0x000fc600097fe4ff */
[----:B0-----:R-:W-:Y:S01]  /*84d0*/  FADD R19, R22, R19 ;  /* 0x0000001316137221 */ /* 0x001fe20000000000 */
[----:B------:R-:W-:Y:S01]  /*84e0*/  F2FP.SATFINITE.E4M3.F32.PACK_AB_MERGE_C R57, R8, R57, RZ ;  /* 0x000000390839723e */ /* 0x000fe200048070ff */
[----:B------:R-:W3:Y:S02]  /*84f0*/  LDG.E.U8 R62, desc[UR30][R62.64] ;  /* 0x0000001e3e3e7981 */ /* 0x000ee4000c1e1100 */
[----:B-1----:R-:W-:Y:S01]  /*8500*/  FADD R19, R26, R19 ;  /* 0x000000131a137221 */ /* 0x002fe20000000000 */
[----:B----4-:R-:W-:-:S03]  /*8510*/  F2FP.SATFINITE.E4M3.F32.PACK_AB_MERGE_C R24, R27, R26, RZ ;  /* 0x0000001a1b18723e */ /* 0x010fc600048070ff */
[----:B------:R-:W-:Y:S01]  /*8520*/  FADD R8, R27, R19 ;  /* 0x000000131b087221 */ /* 0x000fe20000000000 */
[----:B------:R-:W4:Y:S04]  /*8530*/  LDL R26, [R1+0x24] ;  /* 0x00002400011a7983 */ /* 0x000f280000100800 */
[----:B------:R-:W4:Y:S01]  /*8540*/  LDL R27, [R1+0x20] ;  /* 0x00002000011b7983 */ /* 0x000f220000100800 */
[----:B------:R-:W0:Y:S01]  /*8550*/  S2R R82, SR_TID.X ;  /* 0x0000000000527919 */ /* 0x000e220000002100 */
[--C-:B------:R-:W-:Y:S01]  /*8560*/  FFMA R34, R34, UR47, -R2.reuse ;  /* 0x0000002f22227c23 */ /* 0x100fe20008000802 */
[--C-:B------:R-:W-:Y:S01]  /*8570*/  FFMA R35, R35, UR47, -R2.reuse ;  /* 0x0000002f23237c23 */ /* 0x100fe20008000802 */
[--C-:B------:R-:W-:Y:S01]  /*8580*/  FFMA R32, R32, UR47, -R2.reuse ;  /* 0x0000002f20207c23 */ /* 0x100fe20008000802 */
[--C-:B------:R-:W-:Y:S01]  /*8590*/  FFMA R33, R33, UR47, -R2.reuse ;  /* 0x0000002f21217c23 */ /* 0x100fe20008000802 */
[----:B------:R-:W-:Y:S01]  /*85a0*/  FMUL R34, R34, 1.4426950216293334961 ;  /* 0x3fb8aa3b22227820 */ /* 0x000fe20000400000 */
[----:B------:R-:W-:Y:S01]  /*85b0*/  FMUL R35, R35, 1.4426950216293334961 ;  /* 0x3fb8aa3b23237820 */ /* 0x000fe20000400000 */
[--C-:B------:R-:W-:Y:S01]  /*85c0*/  FFMA R28, R28, UR47, -R2.reuse ;  /* 0x0000002f1c1c7c23 */ /* 0x100fe20008000802 */
[----:B------:R-:W-:Y:S01]  /*85d0*/  FMUL R32, R32, 1.4426950216293334961 ;  /* 0x3fb8aa3b20207820 */ /* 0x000fe20000400000 */
[----:B------:R-:W-:Y:S01]  /*85e0*/  MUFU.EX2 R133, R34 ;  /* 0x0000002200857308 */ /* 0x000fe20000000800 */
[----:B------:R-:W-:Y:S01]  /*85f0*/  FMUL R33, R33, 1.4426950216293334961 ;  /* 0x3fb8aa3b21217820 */ /* 0x000fe20000400000 */
[----:B------:R-:W-:Y:S01]  /*8600*/  FMUL R28, R28, 1.4426950216293334961 ;  /* 0x3fb8aa3b1c1c7820 */ /* 0x000fe20000400000 */
[----:B------:R-:W-:-:S05]  /*8610*/  FFMA R29, R29, UR47, -R2 ;  /* 0x0000002f1d1d7c23 */ /* 0x000fca0008000802 */
[----:B------:R-:W1:Y:S01]  /*8620*/  MUFU.EX2 R132, R35 ;  /* 0x0000002300847308 */ /* 0x000e620000000800 */
[--C-:B------:R-:W-:Y:S01]  /*8630*/  FFMA R30, R30, UR47, -R2.reuse ;  /* 0x0000002f1e1e7c23 */ /* 0x100fe20008000802 */
[----:B------:R-:W-:Y:S01]  /*8640*/  FMUL R29, R29, 1.4426950216293334961 ;  /* 0x3fb8aa3b1d1d7820 */ /* 0x000fe20000400000 */
[----:B------:R-:W-:-:S05]  /*8650*/  FFMA R31, R31, UR47, -R2 ;  /* 0x0000002f1f1f7c23 */ /* 0x000fca0008000802 */
[----:B------:R-:W-:Y:S01]  /*8660*/  MUFU.EX2 R197, R32 ;  /* 0x0000002000c57308 */ /* 0x000fe20000000800 */
[----:B------:R-:W-:-:S07]  /*8670*/  FMUL R30, R30, 1.4426950216293334961 ;  /* 0x3fb8aa3b1e1e7820 */ /* 0x000fce0000400000 */
[----:B------:R-:W1:Y:S01]  /*8680*/  MUFU.EX2 R196, R33 ;  /* 0x0000002100c47308 */ /* 0x000e620000000800 */
[----:B0-----:R-:W-:-:S07]  /*8690*/  LOP3.LUT R82, R82, 0x7f, RZ, 0xc0, !PT ;  /* 0x0000007f52527812 */ /* 0x001fce00078ec0ff */
[----:B------:R-:W0:Y:S01]  /*86a0*/  MUFU.EX2 R25, R28 ;  /* 0x0000001c00197308 */ /* 0x000e220000000800 */
[----:B------:R-:W-:Y:S01]  /*86b0*/  FMUL R31, R31, 1.4426950216293334961 ;  /* 0x3fb8aa3b1f1f7820 */ /* 0x000fe20000400000 */
[----:B------:R-:W-:-:S06]  /*86c0*/  F2FP.SATFINITE.E4M3.F32.PACK_AB_MERGE_C R14, R59, R14, RZ ;  /* 0x0000000e3b0e723e */ /* 0x000fcc00048070ff */
[----:B------:R-:W0:Y:S01]  /*86d0*/  MUFU.EX2 R200, R29 ;  /* 0x0000001d00c87308 */ /* 0x000e220000000800 */
[----:B--2---:R2:W-:Y:S01]  /*86e0*/  STS.U8 [R82+UR10+0x7000], R0 ;  /* 0x0070000052007988 */ /* 0x0045e2000800000a */
[----:B------:R-:W-:-:S06]  /*86f0*/  F2FP.SATFINITE.E4M3.F32.PACK_AB_MERGE_C R23, R23, R18, RZ ;  /* 0x000000121717723e */ /* 0x000fcc00048070ff */
[----:B------:R-:W0:Y:S01]  /*8700*/  MUFU.EX2 R199, R30 ;  /* 0x0000001e00c77308 */ /* 0x000e220000000800 */
[----:B--2---:R-:W-:Y:S01]  /*8710*/  FADD R0, -R2, R3 ;  /* 0x0000000302007221 */ /* 0x004fe20000000100 */
[----:B-1----:R-:W-:Y:S02]  /*8720*/  F2FP.SATFINITE.E4M3.F32.PACK_AB_MERGE_C R3, R132, R133, RZ ;  /* 0x000000858403723e */ /* 0x002fe400048070ff */
[----:B------:R-:W-:-:S04]  /*8730*/  F2FP.SATFINITE.E4M3.F32.PACK_AB_MERGE_C R18, R12, R9, R14 ;  /* 0x000000090c12723e */ /* 0x000fc8000480700e */
[----:B------:R-:W1:Y:S01]  /*8740*/  MUFU.EX2 R198, R31 ;  /* 0x0000001f00c67308 */ /* 0x000e620000000800 */
[----:B------:R-:W-:Y:S02]  /*8750*/  F2FP.SATFINITE.E4M3.F32.PACK_AB_MERGE_C R12, R20, R15, R23 ;  /* 0x0000000f140c723e */ /* 0x000fe40004807017 */
[----:B------:R-:W-:Y:S01]  /*8760*/  F2FP.SATFINITE.E4M3.F32.PACK_AB_MERGE_C R15, R196, R197, R3 ;  /* 0x000000c5c40f723e */ /* 0x000fe20004807003 */
[----:B0-----:R-:W-:-:S04]  /*8770*/  FADD R3, R25, R8 ;  /* 0x0000000819037221 */ /* 0x001fc80000000000 */
[----:B------:R-:W-:-:S04]  /*8780*/  FADD R3, R200, R3 ;  /* 0x00000003c8037221 */ /* 0x000fc80000000000 */
[----:B------:R-:W-:-:S04]  /*8790*/  FADD R3, R199, R3 ;  /* 0x00000003c7037221 */ /* 0x000fc80000000000 */
[C---:B-1----:R-:W-:Y:S01]  /*87a0*/  FADD R3, R198.reuse, R3 ;  /* 0x00000003c6037221 */ /* 0x042fe20000000000 */
[----:B------:R-:W-:-:S03]  /*87b0*/  F2FP.SATFINITE.E4M3.F32.PACK_AB_MERGE_C R14, R198, R199, RZ ;  /* 0x000000c7c60e723e */ /* 0x000fc600048070ff */
[----:B------:R-:W-:Y:S01]  /*87c0*/  FADD R3, R197, R3 ;  /* 0x00000003c5037221 */ /* 0x000fe20000000000 */
[----:B------:R-:W-:Y:S02]  /*87d0*/  F2FP.SATFINITE.E4M3.F32.PACK_AB_MERGE_C R14, R200, R25, R14 ;  /* 0x00000019c80e723e */ /* 0x000fe4000480700e */
[----:B------:R0:W5:Y:S01]  /*87e0*/  LDL.LU R200, [R1+0x40] ;  /* 0x0000400001c87983 */ /* 0x0001620000300800 */
[----:B------:R-:W-:-:S03]  /*87f0*/  FADD R3, R196, R3 ;  /* 0x00000003c4037221 */ /* 0x000fc60000000000 */
[----:B------:R0:W5:Y:S01]  /*8800*/  LDL.LU R199, [R1+0x3c] ;  /* 0x00003c0001c77983 */ /* 0x0001620000300800 */
[----:B------:R-:W-:-:S03]  /*8810*/  FADD R3, R133, R3 ;  /* 0x0000000385037221 */ /* 0x000fc60000000000 */
[----:B------:R0:W5:Y:S01]  /*8820*/  LDL.LU R198, [R1+0x38] ;  /* 0x0000380001c67983 */ /* 0x0001620000300800 */
[----:B------:R-:W-:-:S03]  /*8830*/  FADD R3, R132, R3 ;  /* 0x0000000384037221 */ /* 0x000fc60000000000 */
[----:B------:R0:W5:Y:S04]  /*8840*/  LDL.LU R197, [R1+0x34] ;  /* 0x0000340001c57983 */ /* 0x0001680000300800 */
[----:B------:R0:W5:Y:S04]  /*8850*/  LDL.LU R196, [R1+0x30] ;  /* 0x0000300001c47983 */ /* 0x0001680000300800 */
[----:B------:R0:W5:Y:S04]  /*8860*/  LDL.LU R133, [R1+0x2c] ;  /* 0x00002c0001857983 */ /* 0x0001680000300800 */
[----:B------:R0:W5:Y:S04]  /*8870*/  LDL.LU R132, [R1+0x28] ;  /* 0x0000280001847983 */ /* 0x0001680000300800 */
[----:B------:R-:W-:Y:S04]  /*8880*/  STS.U8 [R82+UR10+0x7100], R36 ;  /* 0x0071002452007988 */ /* 0x000fe8000800000a */
[----:B---3--:R-:W-:Y:S04]  /*8890*/  STS.U8 [R82+UR10+0x7200], R37 ;  /* 0x0072002552007988 */ /* 0x008fe8000800000a */
        /* <DEDUP_REMOVED lines=12> */
[----:B------:R1:W-:Y:S02]  /*8960*/  STS.U8 [R82+UR10+0x7f00], R43 ;  /* 0x007f002b52007988 */ /* 0x0003e4000800000a */
[----:B-1----:R-:W-:-:S05]  /*8970*/  LOP3.LUT R82, R82, 0x10, RZ, 0x3c, !PT ;  /* 0x0000001052527812 */ /* 0x002fca00078e3cff */
[----:B------:R-:W-:Y:S04]  /*8980*/  STS.U8 [R82+UR10+0x7080], R51 ;  /* 0x0070803352007988 */ /* 0x000fe8000800000a */
[----:B------:R-:W-:Y:S04]  /*8990*/  STS.U8 [R82+UR10+0x7180], R52 ;  /* 0x0071803452007988 */ /* 0x000fe8000800000a */
[----:B------:R-:W-:Y:S01]  /*89a0*/  STS.U8 [R82+UR10+0x7280], R54 ;  /* 0x0072803652007988 */ /* 0x000fe2000800000a */
[----:B------:R-:W-:-:S03]  /*89b0*/  F2FP.SATFINITE.E4M3.F32.PACK_AB_MERGE_C R10, R11, R10, RZ ;  /* 0x0000000a0b0a723e */ /* 0x000fc600048070ff */
[----:B------:R-:W-:Y:S01]  /*89c0*/  STS.U8 [R82+UR10+0x7380], R53 ;  /* 0x0073803552007988 */ /* 0x000fe2000800000a */
[----:B------:R-:W-:-:S03]  /*89d0*/  F2FP.SATFINITE.E4M3.F32.PACK_AB_MERGE_C R11, R17, R16, RZ ;  /* 0x00000010110b723e */ /* 0x000fc600048070ff */
[----:B------:R-:W-:Y:S04]  /*89e0*/  STS.U8 [R82+UR10+0x7480], R55 ;  /* 0x0074803752007988 */ /* 0x000fe8000800000a */
[----:B------:R-:W-:Y:S04]  /*89f0*/  STS.U8 [R82+UR10+0x7580], R60 ;  /* 0x0075803c52007988 */ /* 0x000fe8000800000a */
[----:B------:R-:W-:Y:S04]  /*8a00*/  STS.U8 [R82+UR10+0x7680], R61 ;  /* 0x0076803d52007988 */ /* 0x000fe8000800000a */
[----:B------:R-:W-:Y:S01]  /*8a10*/  STS.U8 [R82+UR10+0x7780], R64 ;  /* 0x0077804052007988 */ /* 0x000fe2000800000a */
[----:B------:R-:W-:-:S03]  /*8a20*/  F2FP.SATFINITE.E4M3.F32.PACK_AB_MERGE_C R17, R7, R6, R10 ;  /* 0x000000060711723e */ /* 0x000fc6000480700a */
[----:B------:R-:W-:Y:S01]  /*8a30*/  STS.U8 [R82+UR10+0x7880], R65 ;  /* 0x0078804152007988 */ /* 0x000fe2000800000a */
[----:B------:R-:W-:-:S03]  /*8a40*/  F2FP.SATFINITE.E4M3.F32.PACK_AB_MERGE_C R16, R5, R4, R57 ;  /* 0x000000040510723e */ /* 0x000fc60004807039 */
[----:B------:R-:W-:Y:S01]  /*8a50*/  STS.U8 [R82+UR10+0x7980], R66 ;  /* 0x0079804252007988 */ /* 0x000fe2000800000a */
[----:B------:R-:W-:-:S03]  /*8a60*/  F2FP.SATFINITE.E4M3.F32.PACK_AB_MERGE_C R19, R70, R13, R11 ;  /* 0x0000000d4613723e */ /* 0x000fc6000480700b */
[----:B------:R-:W-:Y:S01]  /*8a70*/  STS.U8 [R82+UR10+0x7a80], R68 ;  /* 0x007a804452007988 */ /* 0x000fe2000800000a */
[----:B------:R-:W-:-:S03]  /*8a80*/  F2FP.SATFINITE.E4M3.F32.PACK_AB_MERGE_C R13, R22, R21, R24 ;  /* 0x00000015160d723e */ /* 0x000fc60004807018 */
[----:B------:R-:W-:Y:S04]  /*8a90*/  STS.U8 [R82+UR10+0x7b80], R69 ;  /* 0x007b804552007988 */ /* 0x000fe8000800000a */
[----:B------:R-:W-:Y:S04]  /*8aa0*/  STS.U8 [R82+UR10+0x7c80], R56 ;  /* 0x007c803852007988 */ /* 0x000fe8000800000a */
[----:B------:R-:W-:Y:S04]  /*8ab0*/  STS.U8 [R82+UR10+0x7d80], R58 ;  /* 0x007d803a52007988 */ /* 0x000fe8000800000a */
[----:B------:R-:W-:Y:S01]  /*8ac0*/  STS.U8 [R82+UR10+0x7e80], R67 ;  /* 0x007e804352007988 */ /* 0x000fe2000800000a */
[----:B------:R-:W-:-:S06]  /*8ad0*/  FMUL R0, R0, 1.4426950216293334961 ;  /* 0x3fb8aa3b00007820 */ /* 0x000fcc0000400000 */
[----:B------:R-:W1:Y:S01]  /*8ae0*/  MUFU.EX2 R0, R0 ;  /* 0x0000000000007308 */ /* 0x000e620000000800 */
[----:B------:R-:W-:Y:S04]  /*8af0*/  STS.U8 [R82+UR10+0x7f80], R62 ;  /* 0x007f803e52007988 */ /* 0x000fe8000800000a */
[----:B----4-:R-:W-:Y:S04]  /*8b00*/  STS.128 [R27+UR10+0x4000], R16 ;  /* 0x004000101b007988 */ /* 0x010fe80008000c0a */
[----:B------:R2:W-:Y:S02]  /*8b10*/  STS.128 [R26+UR10+0x4000], R12 ;  /* 0x0040000c1a007988 */ /* 0x0005e40008000c0a */
[----:B--2---:R-:W1:Y:S01]  /*8b20*/  LDTM.x128 R4, tmem[UR11] ;  /* 0x0000000b000479ee */ /* 0x004e6200083c0000 */
[----:B------:R-:W-:Y:S01]  /*8b30*/  NOP ;  /* 0x0000000000007918 */ /* 0x000fe20000000000 */
[C---:B-1----:R-:W-:Y:S01]  /*8b40*/  FMUL R4, R0.reuse, R4 ;  /* 0x0000000400047220 */ /* 0x042fe20000400000 */
        /* <DEDUP_REMOVED lines=127> */
[----:B------:R0:W-:Y:S01]  /*9340*/  STTM.x128 tmem[UR11], R4 ;  /* 0x00000004000079ed */ /* 0x0001e200083c000b */
[----:B------:R-:W1:Y:S02]  /*9350*/  FENCE.VIEW.ASYNC.T ;  /* 0x00000000000073c6 */ /* 0x000e640000000200 */
[----:B-1----:R-:W-:Y:S06]  /*9360*/  BAR.SYNC.DEFER_BLOCKING 0x0 ;  /* 0x0000000000007b1d */ /* 0x002fec0000010000 */
[----:B------:R1:W-:Y:S06]  /*9370*/  MEMBAR.ALL.CTA ;  /* 0x0000000000007992 */ /* 0x0003ec0000008000 */
[----:B-1----:R-:W1:Y:S01]  /*9380*/  FENCE.VIEW.ASYNC.S ;  /* 0x00000000000073c6 */ /* 0x002e620000000000 */
[----:B------:R-:W-:Y:S01]  /*9390*/  ULEA UR13, UR33, UR10, 0x3 ;  /* 0x0000000a210d7291 */ /* 0x000fe2000f8e18ff */
[----:B------:R-:W-:-:S03]  /*93a0*/  UMOV UR4, UR5 ;  /* 0x0000000500047c82 */ /* 0x000fc60008000000 */
[----:B------:R-:W-:Y:S01]  /*93b0*/  UIADD3 UR13, UPT, UPT, UR13, 0x8000, URZ ;  /* 0x000080000d0d7890 */ /* 0x000fe2000fffe0ff */
[----:B-1----:R-:W-:Y:S06]  /*93c0*/  BAR.SYNC.DEFER_BLOCKING 0x0 ;  /* 0x0000000000007b1d */ /* 0x002fec0000010000 */
[----:B------:R-:W-:Y:S05]  /*93d0*/  BRA.U UP2, `(.L_x_15) ;  /* 0x0000000102307547 */ /* 0x000fea000b800000 */
[----:B------:R-:W-:Y:S01]  /*93e0*/  UMOV UR8, UR13 ;  /* 0x0000000d00087c82 */ /* 0x000fe20008000000 */
[----:B------:R-:W-:Y:S01]  /*93f0*/  UMOV UR9, URZ ;  /* 0x000000ff00097c82 */ /* 0x000fe20008000000 */
[----:B------:R-:W-:Y:S01]  /*9400*/  UMOV UR24, UR46 ;  /* 0x0000002e00187c82 */ /* 0x000fe20008000000 */
[----:B------:R-:W-:Y:S01]  /*9410*/  UMOV UR25, 0xc0004010 ;  /* 0xc000401000197882 */ /* 0x000fe20000000000 */
[----:B------:R-:W-:Y:S01]  /*9420*/  UMOV UR22, UR32 ;  /* 0x0000002000167c82 */ /* 0x000fe20008000000 */
[----:B------:R-:W-:Y:S01]  /*9430*/  UMOV UR23, 0xc0004010 ;  /* 0xc000401000177882 */ /* 0x000fe20000000000 */
[----:B------:R-:W-:Y:S01]  /*9440*/  UMOV UR26, 0x0 ;  /* 0x00000000001a7882 */ /* 0x000fe20000000000 */
[----:B------:R-:W-:Y:S01]  /*9450*/  UMOV UR27, 0x8200010 ;  /* 0x08200010001b7882 */ /* 0x000fe20000000000 */
[----:B------:R-:W-:Y:S01]  /*9460*/  UMOV UR5, UR8 ;  /* 0x0000000800057c82 */ /* 0x000fe20008000000 */
[----:B------:R1:W-:Y:S01]  /*9470*/  UTCQMMA gdesc[UR24], gdesc[UR22], tmem[UR36], tmem[UR26], idesc[UR27], UPT ;  /* 0x00ff1a16180075ea */ /* 0x0003e2000b800324 */
[----:B------:R1:W-:Y:S01]  /*9480*/  UTCBAR [UR5], URZ ;  /* 0x000000ff050073e9 */ /* 0x0003e200080000ff */
[----:B------:R-:W-:-:S02]  /*9490*/  NOP ;  /* 0x0000000000007918 */ /* 0x000fc40000000000 */
.L_x_15:
[----:B------:R-:W-:Y:S01]  /*94a0*/  UIADD3 UR33, UPT, UPT, UR33, 0x1, URZ ;  /* 0x0000000121217890 */ /* 0x000fe2000fffe0ff */
[----:B------:R-:W-:Y:S01]  /*94b0*/  FFMA R252, R0, R252, R3 ;  /* 0x000000fc00fc7223 */ /* 0x000fe20000000003 */
[----:B------:R-:W-:Y:S01]  /*94c0*/  UIADD3 UR6, UPT, UPT, UR6, 0x20, URZ ;  /* 0x0000002006067890 */ /* 0x000fe2000fffe0ff */
[----:B------:R-:W-:Y:S01]  /*94d0*/  MOV R0, UR4 ;  /* 0x0000000400007c02 */ /* 0x000fe20008000f00 */
[----:B------:R-:W-:Y:S01]  /*94e0*/  UISETP.GT.AND UP3, UPT, UR33, 0x1, UPT ;  /* 0x000000012100788c */ /* 0x000fe2000bf64270 */
[----:B------:R-:W-:Y:S01]  /*94f0*/  IMAD.MOV.U32 R3, RZ, RZ, R2 ;  /* 0x000000ffff037224 */ /* 0x000fe200078e0002 */
[----:B------:R-:W-:Y:S02]  /*9500*/  UIADD3 UR35, UPT, UPT, UR19, UR35, URZ ;  /* 0x0000002313237290 */ /* 0x000fe4000fffe0ff */
[----:B-1----:R-:W-:Y:S02]  /*9510*/  USEL UR5, URZ, 0x1, !UP3 ;  /* 0x00000001ff057887 */ /* 0x002fe4000d800000 */
[----:B------:R-:W-:-:S02]  /*9520*/  USEL UR33, UR33, URZ, !UP3 ;  /* 0x000000ff21217287 */ /* 0x000fc4000d800000 */
[----:B------:R-:W-:Y:S02]  /*9530*/  UISETP.GE.AND UP3, UPT, UR6, UR18, UPT ;  /* 0x000000120600728c */ /* 0x000fe4000bf66270 */
[----:B------:R-:W-:Y:S02]  /*9540*/  UIADD3 UR34, UPT, UPT, UR20, UR34, URZ ;  /* 0x0000002214227290 */ /* 0x000fe4000fffe0ff */
[----:B------:R-:W-:-:S05]  /*9550*/  ULOP3.LUT UR5, UR4, UR5, URZ, 0x3c, !UPT ;  /* 0x0000000504057292 */ /* 0x000fca000f8e3cff */
[----:B------:R-:W-:Y:S07]  /*9560*/  BRA.U !UP3, `(.L_x_16) ;  /* 0xffffffd50b187547 */ /* 0x000fee000b83ffff */
.L_x_11:
[----:B------:R-:W2:Y:S01]  /*9570*/  LDCU UR5, c[0x0][0x3f0] ;  /* 0x00007e00ff0577ac */ /* 0x000ea20008000800 */
[----:B------:R-:W-:Y:S01]  /*9580*/  FSETP.GT.AND P2, PT, |R252|, 8.50705917302346158658e+37, PT ;  /* 0x7e800000fc00780b */ /* 0x000fe20003f44200 */
[----:B--2---:R-:W-:-:S09]  /*9590*/  UISETP.GE.AND UP1, UPT, UR5, 0x1, UPT ;  /* 0x000000010500788c */ /* 0x004fd2000bf26270 */
[----:B------:R-:W-:Y:S05]  /*95a0*/  BRA.U !UP1, `(.L_x_17) ;  /* 0x0000000109107547 */ /* 0x000fea000b800000 */
[----:B------:R-:W-:-:S06]  /*95b0*/  USHF.L.U32 UR4, UR4, 0x1f, URZ ;  /* 0x0000001f04047899 */ /* 0x000fcc00080006ff */
[----:B------:R-:W-:-:S04]  /*95c0*/  MOV R0, UR4 ;  /* 0x0000000400007c02 */ /* 0x000fc80008000f00 */
[----:B------:R-:W2:Y:S02]  /*95d0*/  SYNCS.PHASECHK.TRANS64.TRYWAIT P1, [UR13], R0 ;  /* 0x00000000ff0075a7 */ /* 0x000ea4000802110d */
[----:B--2---:R-:W-:Y:S05]  /*95e0*/  @!P1 BRA `(.L_x_18) ;  /* 0x00000050000c9947 */ /* 0x004fea0003800000 */
.L_x_17:
[----:B------:R-:W-:Y:S01]  /*95f0*/  BAR.SYNC.DEFER_BLOCKING 0x0 ;  /* 0x0000000000007b1d */ /* 0x000fe20000010000 */
[C---:B------:R-:W-:Y:S01]  /*9600*/  FSETP.GEU.AND P3, PT, |R252|.reuse, 1.175494350822287508e-38, PT ;  /* 0x00800000fc00780b */ /* 0x040fe20003f6e200 */
[C---:B------:R-:W-:Y:S01]  /*9610*/  FMUL R3, R252.reuse, 8388608 ;  /* 0x4b000000fc037820 */ /* 0x040fe20000400000 */
[----:B------:R-:W-:-:S03]  /*9620*/  FSETP.GEU.AND P1, PT, R252, 1.175494350822287508e-38, PT ;  /* 0x00800000fc00780b */ /* 0x000fc60003f2e000 */
[----:B------:R-:W2:Y:S01]  /*9630*/  LDCU.64 UR8, c[0x0][0x3e0] ;  /* 0x00007c00ff0877ac */ /* 0x000ea20008000a00 */
[----:B------:R-:W-:Y:S01]  /*9640*/  FSEL R3, R3, R252, !P1 ;  /* 0x000000fc03037208 */ /* 0x000fe20004800000 */
[----:B------:R-:W-:Y:S01]  /*9650*/  @P2 FMUL R252, R252, 0.25 ;  /* 0x3e800000fcfc2820 */ /* 0x000fe20000400000 */
[----:B------:R-:W3:Y:S01]  /*9660*/  S2R R224, SR_TID.X ;  /* 0x0000000000e07919 */ /* 0x000ee20000002100 */
[----:B-----5:R-:W-:Y:S01]  /*9670*/  FSEL R132, RZ, -23, P1 ;  /* 0xc1b80000ff847808 */ /* 0x020fe20000800000 */
[----:B------:R-:W4:Y:S01]  /*9680*/  LDCU.64 UR4, c[0x0][0x3e0] ;  /* 0x00007c00ff0477ac */ /* 0x000f220008000a00 */
[C---:B------:R-:W-:Y:S01]  /*9690*/  VIADD R134, R3.reuse, 0xc0cafb0d ;  /* 0xc0cafb0d03867836 */ /* 0x040fe20000000000 */
[----:B------:R-:W0:Y:S01]  /*96a0*/  S2R R222, SR_CTAID.X ;  /* 0x0000000000de7919 */ /* 0x000e220000002500 */
[----:B------:R-:W-:Y:S01]  /*96b0*/  @!P3 FMUL R252, R252, 16777216 ;  /* 0x4b800000fcfcb820 */ /* 0x000fe20000400000 */
[----:B------:R-:W-:Y:S01]  /*96c0*/  ISETP.GE.U32.AND P1, PT, R3, 0x7f800000, PT ;  /* 0x7f8000000300780c */ /* 0x000fe20003f26070 */
[----:B------:R-:W1:Y:S01]  /*96d0*/  LDC.64 R182, c[0x0][0x398] ;  /* 0x0000e600ffb67b82 */ /* 0x000e620000000a00 */
[----:B------:R-:W-:Y:S01]  /*96e0*/  LOP3.LUT R134, R134, 0xff800000, RZ, 0xc0, !PT ;  /* 0xff80000086867812 */ /* 0x000fe200078ec0ff */
[----:B------:R-:W0:Y:S03]  /*96f0*/  MUFU.RCP R0, R252 ;  /* 0x000000fc00007308 */ /* 0x000e260000001000 */
[----:B------:R-:W-:-:S02]  /*9700*/  I2FP.F32.S32 R133, R134 ;  /* 0x0000008600857245 */ /* 0x000fc40000201400 */
[----:B------:R-:W-:Y:S01]  /*9710*/  IADD3 R134, PT, PT, R3, -R134, RZ ;  /* 0x8000008603867210 */ /* 0x000fe20007ffe0ff */
[----:B------:R-:W0:Y:S02]  /*9720*/  @!P0 SYNCS.CCTL.IV [UR10+0x8000] ;  /* 0x00800000ff0089b1 */ /* 0x000e24000800000a */
[----:B0-----:R-:W-:Y:S01]  /*9730*/  BAR.SYNC.DEFER_BLOCKING 0x0 ;  /* 0x0000000000007b1d */ /* 0x001fe20000010000 */
[----:B------:R-:W-:Y:S01]  /*9740*/  FFMA.FTZ R132, R133, 1.1920928955078125e-07, R132 ;  /* 0x3400000085847823 */ /* 0x000fe20000010084 */
[----:B--2---:R-:W-:Y:S01]  /*9750*/  UIMAD UR8, UR7, UR8, URZ ;  /* 0x00000008070872a4 */ /* 0x004fe2000f8e02ff */
[----:B------:R-:W-:Y:S01]  /*9760*/  FADD R134, R134, -1 ;  /* 0xbf80000086867421 */ /* 0x000fe20000000000 */
[----:B----4-:R-:W-:Y:S02]  /*9770*/  UIMAD UR4, UR7, UR4, URZ ;  /* 0x00000004070472a4 */ /* 0x010fe4000f8e02ff */
[----:B------:R-:W-:Y:S02]  /*9780*/  USHF.R.S32.HI UR6, URZ, 0x1f, UR8 ;  /* 0x0000001fff067899 */ /* 0x000fe40008011408 */
[----:B------:R-:W0:Y:S01]  /*9790*/  LDC R220, c[0x0][0x3e8] ;  /* 0x0000fa00ffdc7b82 */ /* 0x000e220000000800 */
[----:B-1----:R-:W1:Y:S01]  /*97a0*/  LDTM.x128 R4, tmem[UR11] ;  /* 0x0000000b000479ee */ /* 0x002e6200083c0000 */
[----:B---3--:R-:W-:-:S05]  /*97b0*/  LOP3.LUT R224, R224, 0x7f, RZ, 0xc0, !PT ;  /* 0x0000007fe0e07812 */ /* 0x008fca00078ec0ff */
[----:B------:R-:W-:Y:S01]  /*97c0*/  IMAD R222, R222, 0x80, R224 ;  /* 0x00000080dede7824 */ /* 0x000fe200078e02e0 */
[----:B------:R-:W2:Y:S01]  /*97d0*/  @!P0 SYNCS.CCTL.IV [UR10+0x8008] ;  /* 0x00800800ff0089b1 */ /* 0x000ea2000800000a */
[----:B------:R-:W-:Y:S01]  /*97e0*/  NOP ;  /* 0x0000000000007918 */ /* 0x000fe20000000000 */
[----:B0-----:R-:W-:Y:S02]  /*97f0*/  IMAD R136, R220, 0x61, RZ ;  /* 0x00000061dc887824 */ /* 0x001fe400078e02ff */
[----:B-1----:R-:W-:Y:S01]  /*9800*/  @P2 FMUL R14, R14, 0.25 ;  /* 0x3e8000000e0e2820 */ /* 0x002fe20000400000 */
[----:B------:R-:W-:Y:S01]  /*9810*/  @P2 FMUL R15, R15, 0.25 ;  /* 0x3e8000000f0f2820 */ /* 0x000fe20000400000 */
[----:B------:R-:W-:Y:S01]  /*9820*/  @P2 FMUL R12, R12, 0.25 ;  /* 0x3e8000000c0c2820 */ /* 0x000fe20000400000 */
[----:B------:R-:W-:Y:S01]  /*9830*/  @P2 FMUL R13, R13, 0.25 ;  /* 0x3e8000000d0d2820 */ /* 0x000fe20000400000 */
[----:B------:R-:W-:Y:S01]  /*9840*/  @!P3 FMUL R14, R14, 16777216 ;  /* 0x4b8000000e0eb820 */ /* 0x000fe20000400000 */
[----:B------:R-:W-:Y:S01]  /*9850*/  @!P3 FMUL R15, R15, 16777216 ;  /* 0x4b8000000f0fb820 */ /* 0x000fe20000400000 */
[----:B------:R-:W-:Y:S01]  /*9860*/  @P2 FMUL R22, R22, 0.25 ;  /* 0x3e80000016162820 */ /* 0x000fe20000400000 */
[----:B------:R-:W-:Y:S01]  /*9870*/  @P2 FMUL R23, R23, 0.25 ;  /* 0x3e80000017172820 */ /* 0x000fe20000400000 */
[C---:B------:R-:W-:Y:S01]  /*9880*/  FMUL R14, R0.reuse, R14 ;  /* 0x0000000e000e7220 */ /* 0x040fe20000400000 */
[----:B------:R-:W-:Y:S01]  /*9890*/  FMUL R15, R0, R15 ;  /* 0x0000000f000f7220 */ /* 0x000fe20000400000 */
[----:B------:R-:W-:Y:S01]  /*98a0*/  @P2 FMUL R21, R21, 0.25 ;  /* 0x3e80000015152820 */ /* 0x000fe20000400000 */
[----:B------:R-:W-:Y:S01]  /*98b0*/  @!P3 FMUL R12, R12, 16777216 ;  /* 0x4b8000000c0cb820 */ /* 0x000fe20000400000 */
[----:B------:R-:W-:Y:S01]  /*98c0*/  @!P3 FMUL R13, R13, 16777216 ;  /* 0x4b8000000d0db820 */ /* 0x000fe20000400000 */
[----:B------:R-:W-:Y:S01]  /*98d0*/  @!P3 FMUL R22, R22, 16777216 ;  /* 0x4b8000001616b820 */ /* 0x000fe20000400000 */
[----:B------:R-:W-:Y:S01]  /*98e0*/  F2FP.SATFINITE.E4M3.F32.PACK_AB_MERGE_C R14, R15, R14, RZ ;  /* 0x0000000e0f0e723e */ /* 0x000fe200048070ff */
[----:B------:R-:W-:-:S02]  /*98f0*/  IMAD.MOV.U32 R15, RZ, RZ, 0x3dc6b27f ;  /* 0x3dc6b27fff0f7424 */ /* 0x000fc400078e00ff */
[----:B------:R-:W-:Y:S01]  /*9900*/  @!P3 FMUL R23, R23, 16777216 ;  /* 0x4b8000001717b820 */ /* 0x000fe20000400000 */
[----:B------:R-:W-:Y:S01]  /*9910*/  @!P3 FMUL R21, R21, 16777216 ;  /* 0x4b8000001515b820 */ /* 0x000fe20000400000 */
[----:B------:R-:W-:Y:S01]  /*9920*/  FMUL R12, R0, R12 ;  /* 0x0000000c000c7220 */ /* 0x000fe20000400000 */
[----:B------:R-:W-:Y:S01]  /*9930*/  FFMA.FTZ R15, R134, R15, -0.16845393180847167969 ;  /* 0xbe2c7f30860f7423 */ /* 0x000fe2000001000f */
[----:B------:R-:W-:Y:S01]  /*9940*/  FMUL R13, R0, R13 ;  /* 0x0000000d000d7220 */ /* 0x000fe20000400000 */
[----:B------:R-:W-:Y:S01]  /*9950*/  @P2 FMUL R20, R20, 0.25 ;  /* 0x3e80000014142820 */ /* 0x000fe20000400000 */
[----:B------:R-:W-:Y:S01]  /*9960*/  FMUL R22, R0, R22 ;  /* 0x0000001600167220 */ /* 0x000fe20000400000 */
[----:B------:R-:W-:Y:S01]  /*9970*/  FFMA.FTZ R15, R134, R15, 0.1716887056827545166 ;  /* 0x3e2fcf2a860f7423 */ /* 0x000fe2000001000f */
[C---:B------:R-:W-:Y:S01]  /*9980*/  FMUL R23, R0.reuse, R23 ;  /* 0x0000001700177220 */ /* 0x040fe20000400000 */
[----:B------:R-:W-:Y:S01]  /*9990*/  FMUL R133, R0, R21 ;  /* 0x0000001500857220 */ /* 0x000fe20000400000 */
[----:B------:R-:W-:Y:S01]  /*99a0*/  @!P3 FMUL R20, R20, 16777216 ;  /* 0x4b8000001414b820 */ /* 0x000fe20000400000 */
[----:B------:R-:W-:Y:S01]  /*99b0*/  FFMA.FTZ R15, R134, R15, -0.17900948226451873779 ;  /* 0xbe374e43860f7423 */ /* 0x000fe2000001000f */
[----:B------:R-:W-:Y:S01]  /*99c0*/  F2FP.SATFINITE.E4M3.F32.PACK_AB_MERGE_C R21, R13, R12, RZ ;  /* 0x0000000c0d15723e */ /* 0x000fe200048070ff */
[----:B------:R-:W-:Y:S01]  /*99d0*/  @P2 FMUL R16, R16, 0.25 ;  /* 0x3e80000010102820 */ /* 0x000fe20000400000 */
[----:B------:R-:W-:Y:S01]  /*99e0*/  F2FP.SATFINITE.E4M3.F32.PACK_AB_MERGE_C R13, R23, R22, RZ ;  /* 0x00000016170d723e */ /* 0x000fe200048070ff */
[----:B------:R-:W-:Y:S01]  /*99f0*/  FFMA.FTZ R15, R134, R15, 0.20512372255325317383 ;  /* 0x3e520bf4860f7423 */ /* 0x000fe2000001000f */
[----:B------:R-:W0:Y:S01]  /*9a00*/  LDC.64 R22, c[0x0][0x398] ;  /* 0x0000e600ff167b82 */ /* 0x000e220000000a00 */
[----:B------:R-:W-:Y:S01]  /*9a10*/  FMUL R20, R0, R20 ;  /* 0x0000001400147220 */ /* 0x000fe20000400000 */
[----:B------:R-:W-:Y:S01]  /*9a20*/  @P2 FMUL R17, R17, 0.25 ;  /* 0x3e80000011112820 */ /* 0x000fe20000400000 */
[----:B------:R-:W-:Y:S01]  /*9a30*/  FFMA.FTZ R15, R134, R15, -0.24046532809734344482 ;  /* 0xbe763c8b860f7423 */ /* 0x000fe2000001000f */
[----:B------:R-:W-:Y:S01]  /*9a40*/  @!P3 FMUL R16, R16, 16777216 ;  /* 0x4b8000001010b820 */ /* 0x000fe20000400000 */
[----:B------:R-:W-:Y:S01]  /*9a50*/  @P2 FMUL R10, R10, 0.25 ;  /* 0x3e8000000a0a2820 */ /* 0x000fe20000400000 */
[----:B------:R-:W-:Y:S01]  /*9a60*/  F2FP.SATFINITE.E4M3.F32.PACK_AB_MERGE_C R12, R133, R20, RZ ;  /* 0x00000014850c723e */ /* 0x000fe200048070ff */
[C---:B------:R-:W-:Y:S01]  /*9a70*/  FFMA.FTZ R15, R134.reuse, R15, 0.28857114911079406738 ;  /* 0x3e93bf99860f7423 */ /* 0x040fe2000001000f */
[----:B------:R-:W-:Y:S01]  /*9a80*/  @P1 MOV R20, 0x7f800000 ;  /* 0x7f80000000141802 */ /* 0x000fe20000000f00 */
[----:B------:R-:W-:Y:S01]  /*9a90*/  @!P3 FMUL R17, R17, 16777216 ;  /* 0x4b8000001111b820 */ /* 0x000fe20000400000 */
[----:B------:R-:W-:Y:S01]  /*9aa0*/  @P2 FMUL R11, R11, 0.25 ;  /* 0x3e8000000b0b2820 */ /* 0x000fe20000400000 */
[----:B------:R-:W-:Y:S01]  /*9ab0*/  FFMA.FTZ R15, R134, R15, -0.36067417263984680176 ;  /* 0xbeb8aa49860f7423 */ /* 0x000fe2000001000f */
[----:B------:R-:W-:Y:S01]  /*9ac0*/  @P2 FMUL R24, R24, 0.25 ;  /* 0x3e80000018182820 */ /* 0x000fe20000400000 */
[----:B------:R-:W-:Y:S01]  /*9ad0*/  @P2 FMUL R25, R25, 0.25 ;  /* 0x3e80000019192820 */ /* 0x000fe20000400000 */
[----:B------:R-:W-:Y:S01]  /*9ae0*/  @P2 FMUL R4, R4, 0.25 ;  /* 0x3e80000004042820 */ /* 0x000fe20000400000 */
[----:B------:R-:W-:Y:S01]  /*9af0*/  FFMA.FTZ R15, R134, R15, 0.48089820146560668945 ;  /* 0x3ef6384a860f7423 */ /* 0x000fe2000001000f */
[----:B------:R-:W-:Y:S01]  /*9b00*/  @P2 FMUL R5, R5, 0.25 ;  /* 0x3e80000005052820 */ /* 0x000fe20000400000 */
[----:B------:R-:W-:Y:S01]  /*9b10*/  @P2 FMUL R6, R6, 0.25 ;  /* 0x3e80000006062820 */ /* 0x000fe20000400000 */
[----:B------:R-:W-:Y:S01]  /*9b20*/  @P2 FMUL R7, R7, 0.25 ;  /* 0x3e80000007072820 */ /* 0x000fe20000400000 */
[----:B------:R-:W-:Y:S01]  /*9b30*/  FFMA.FTZ R15, R134, R15, -0.72134751081466674805 ;  /* 0xbf38aa3b860f7423 */ /* 0x000fe2000001000f */
[----:B------:R-:W-:Y:S01]  /*9b40*/  @P2 FMUL R8, R8, 0.25 ;  /* 0x3e80000008082820 */ /* 0x000fe20000400000 */
[----:B------:R-:W-:Y:S01]  /*9b50*/  @P2 FMUL R9, R9, 0.25 ;  /* 0x3e80000009092820 */ /* 0x000fe20000400000 */
[----:B------:R-:W-:Y:S01]  /*9b60*/  @P2 FMUL R18, R18, 0.25 ;  /* 0x3e80000012122820 */ /* 0x000fe20000400000 */
[----:B------:R-:W-:Y:S01]  /*9b70*/  FMUL R15, R134, R15 ;  /* 0x0000000f860f7220 */ /* 0x000fe20000400000 */
[----:B------:R-:W-:Y:S01]  /*9b80*/  @P2 FMUL R19, R19, 0.25 ;  /* 0x3e80000013132820 */ /* 0x000fe20000400000 */
[----:B------:R-:W-:Y:S01]  /*9b90*/  @P2 FMUL R26, R26, 0.25 ;  /* 0x3e8000001a1a2820 */ /* 0x000fe20000400000 */
[----:B------:R-:W-:Y:S01]  /*9ba0*/  @P2 FMUL R27, R27, 0.25 ;  /* 0x3e8000001b1b2820 */ /* 0x000fe20000400000 */
[----:B------:R-:W-:Y:S01]  /*9bb0*/  FMUL R15, R134, R15 ;  /* 0x0000000f860f7220 */ /* 0x000fe20000400000 */
[----:B------:R-:W-:Y:S01]  /*9bc0*/  @P2 FMUL R28, R28, 0.25 ;  /* 0x3e8000001c1c2820 */ /* 0x000fe20000400000 */
[----:B------:R-:W-:Y:S01]  /*9bd0*/  @P2 FMUL R29, R29, 0.25 ;  /* 0x3e8000001d1d2820 */ /* 0x000fe20000400000 */
[----:B------:R-:W-:Y:S01]  /*9be0*/  @P2 FMUL R30, R30, 0.25 ;  /* 0x3e8000001e1e2820 */ /* 0x000fe20000400000 */
[----:B------:R-:W-:Y:S01]  /*9bf0*/  FFMA.FTZ R15, R134, 1.4426950216293334961, R15 ;  /* 0x3fb8aa3b860f7823 */ /* 0x000fe2000001000f */
[----:B------:R-:W-:Y:S01]  /*9c00*/  @P2 FMUL R31, R31, 0.25 ;  /* 0x3e8000001f1f2820 */ /* 0x000fe20000400000 */
[----:B------:R-:W-:Y:S01]  /*9c10*/  @P2 FMUL R32, R32, 0.25 ;  /* 0x3e80000020202820 */ /* 0x000fe20000400000 */
[----:B------:R-:W-:Y:S01]  /*9c20*/  @P2 FMUL R33, R33, 0.25 ;  /* 0x3e80000021212820 */ /* 0x000fe20000400000 */
[----:B------:R-:W-:Y:S01]  /*9c30*/  FADD R15, R132, R15 ;  /* 0x0000000f840f7221 */ /* 0x000fe20000000000 */
[----:B------:R-:W-:Y:S01]  /*9c40*/  @P2 FMUL R34, R34, 0.25 ;  /* 0x3e80000022222820 */ /* 0x000fe20000400000 */
        /* <DEDUP_REMOVED lines=97> */
[C---:B------:R-:W-:Y:S01]  /*a260*/  FMUL R16, R0.reuse, R16 ;  /* 0x0000001000107220 */ /* 0x040fe20000400000 */
[----:B------:R-:W-:Y:S01]  /*a270*/  FMUL R17, R0, R17 ;  /* 0x0000001100117220 */ /* 0x000fe20000400000 */
[----:B------:R-:W-:Y:S01]  /*a280*/  @P1 FFMA.FTZ R15, R3, R20, +INF ;  /* 0x7f800000030f1423 */ /* 0x000fe20000010014 */
[----:B------:R-:W-:Y:S01]  /*a290*/  @!P3 FMUL R10, R10, 16777216 ;  /* 0x4b8000000a0ab820 */ /* 0x000fe20000400000 */
[----:B------:R-:W-:Y:S01]  /*a2a0*/  @!P3 FMUL R11, R11, 16777216 ;  /* 0x4b8000000b0bb820 */ /* 0x000fe20000400000 */
[----:B------:R-:W-:Y:S01]  /*a2b0*/  FSETP.NEU.AND P2, PT, R3, RZ, PT ;  /* 0x000000ff0300720b */ /* 0x000fe20003f4d000 */
[----:B------:R-:W-:Y:S01]  /*a2c0*/  @!P3 FMUL R24, R24, 16777216 ;  /* 0x4b8000001818b820 */ /* 0x000fe20000400000 */
[----:B------:R-:W-:Y:S01]  /*a2d0*/  @!P3 FMUL R25, R25, 16777216 ;  /* 0x4b8000001919b820 */ /* 0x000fe20000400000 */
[----:B------:R-:W-:Y:S01]  /*a2e0*/  @!P3 FMUL R48, R48, 16777216 ;  /* 0x4b8000003030b820 */ /* 0x000fe20000400000 */
[----:B------:R-:W-:Y:S01]  /*a2f0*/  @!P3 FMUL R49, R49, 16777216 ;  /* 0x4b8000003131b820 */ /* 0x000fe20000400000 */
[C---:B------:R-:W-:Y:S01]  /*a300*/  FMUL R10, R0.reuse, R10 ;  /* 0x0000000a000a7220 */ /* 0x040fe20000400000 */
[C---:B------:R-:W-:Y:S01]  /*a310*/  FMUL R11, R0.reuse, R11 ;  /* 0x0000000b000b7220 */ /* 0x040fe20000400000 */
[----:B------:R-:W-:Y:S01]  /*a320*/  F2FP.SATFINITE.E4M3.F32.PACK_AB_MERGE_C R16, R17, R16, RZ ;  /* 0x000000101110723e */ /* 0x000fe200048070ff */
[C---:B------:R-:W-:Y:S01]  /*a330*/  FMUL R24, R0.reuse, R24 ;  /* 0x0000001800187220 */ /* 0x040fe20000400000 */
[----:B------:R-:W-:Y:S01]  /*a340*/  FSEL R15, R15, -INF , P2 ;  /* 0xff8000000f0f7808 */ /* 0x000fe20001000000 */
[----:B------:R-:W-:Y:S01]  /*a350*/  FMUL R25, R0, R25 ;  /* 0x0000001900197220 */ /* 0x000fe20000400000 */
[----:B------:R-:W-:-:S02]  /*a360*/  IMAD R17, R222, UR9, RZ ;  /* 0x00000009de117c24 */ /* 0x000fc4000f8e02ff */
[----:B------:R-:W-:Y:S01]  /*a370*/  @!P3 FMUL R4, R4, 16777216 ;  /* 0x4b8000000404b820 */ /* 0x000fe20000400000 */
[----:B------:R-:W-:Y:S02]  /*a380*/  IMAD R3, R222, UR5, RZ ;  /* 0x00000005de037c24 */ /* 0x000fe4000f8e02ff */
[----:B------:R-:W-:Y:S01]  /*a390*/  @!P3 FMUL R5, R5, 16777216 ;  /* 0x4b8000000505b820 */ /* 0x000fe20000400000 */
[C---:B------:R-:W-:Y:S01]  /*a3a0*/  FMUL R199, R0.reuse, R48 ;  /* 0x0000003000c77220 */ /* 0x040fe20000400000 */
[----:B------:R-:W-:Y:S01]  /*a3b0*/  FMUL R48, R0, R49 ;  /* 0x0000003100307220 */ /* 0x000fe20000400000 */
[----:B------:R-:W-:Y:S01]  /*a3c0*/  @!P3 FMUL R6, R6, 16777216 ;  /* 0x4b8000000606b820 */ /* 0x000fe20000400000 */
        /* <DEDUP_REMOVED lines=109> */
[----:B------:R-:W-:Y:S01]  /*aaa0*/  F2FP.SATFINITE.E4M3.F32.PACK_AB_MERGE_C R49, R11, R10, RZ ;  /* 0x0000000a0b31723e */ /* 0x000fe200048070ff */
[----:B------:R-:W-:Y:S01]  /*aab0*/  USHF.R.S32.HI UR5, URZ, 0x1f, UR4 ;  /* 0x0000001fff057899 */ /* 0x000fe20008011404 */
[----:B------:R-:W-:Y:S01]  /*aac0*/  FFMA R206, R15, 0.69314718246459960938, R2 ;  /* 0x3f3172180fce7823 */ /* 0x000fe20000000002 */
[----:B------:R-:W-:Y:S01]  /*aad0*/  F2FP.SATFINITE.E4M3.F32.PACK_AB_MERGE_C R10, R25, R24, RZ ;  /* 0x00000018190a723e */ /* 0x000fe200048070ff */
[C---:B------:R-:W-:Y:S01]  /*aae0*/  FMUL R4, R0.reuse, R4 ;  /* 0x0000000400047220 */ /* 0x040fe20000400000 */
[----:B0-----:R-:W-:Y:S01]  /*aaf0*/  IADD3 R2, P4, P3, R17, UR8, R22 ;  /* 0x0000000811027c10 */ /* 0x001fe2000fb9e016 */
[C---:B------:R-:W-:Y:S01]  /*ab00*/  FMUL R5, R0.reuse, R5 ;  /* 0x0000000500057220 */ /* 0x040fe20000400000 */
[----:B------:R-:W-:Y:S01]  /*ab10*/  SHF.R.S32.HI R24, RZ, 0x1f, R17 ;  /* 0x0000001fff187819 */ /* 0x000fe20000011411 */
[C---:B------:R-:W-:Y:S01]  /*ab20*/  FMUL R191, R0.reuse, R42 ;  /* 0x0000002a00bf7220 */ /* 0x040fe20000400000 */
[----:B------:R-:W-:Y:S01]  /*ab30*/  IADD3 R171, P1, P2, R3, UR4, R182 ;  /* 0x0000000403ab7c10 */ /* 0x000fe2000fa3e0b6 */
[C---:B------:R-:W-:Y:S01]  /*ab40*/  FMUL R8, R0.reuse, R8 ;  /* 0x0000000800087220 */ /* 0x040fe20000400000 */
[----:B------:R-:W-:Y:S01]  /*ab50*/  SHF.R.S32.HI R22, RZ, 0x1f, R3 ;  /* 0x0000001fff167819 */ /* 0x000fe20000011403 */
[----:B------:R-:W-:Y:S01]  /*ab60*/  FMUL R9, R0, R9 ;  /* 0x0000000900097220 */ /* 0x000fe20000400000 */
[----:B------:R-:W-:Y:S01]  /*ab70*/  SHF.L.U32 R20, R220, 0x1, RZ ;  /* 0x00000001dc147819 */ /* 0x000fe200000006ff */
[----:B------:R-:W-:Y:S01]  /*ab80*/  FMUL R42, R0, R43 ;  /* 0x0000002b002a7220 */ /* 0x000fe20000400000 */
[----:B------:R-:W-:Y:S01]  /*ab90*/  IADD3.X R3, PT, PT, R24, UR6, R23, P4, P3 ;  /* 0x0000000618037c10 */ /* 0x000fe2000a7e6417 */
[----:B------:R-:W-:Y:S01]  /*aba0*/  FMUL R30, R0, R30 ;  /* 0x0000001e001e7220 */ /* 0x000fe20000400000 */
[----:B------:R-:W-:Y:S01]  /*abb0*/  IADD3.X R183, PT, PT, R22, UR5, R183, P1, P2 ;  /* 0x0000000516b77c10 */ /* 0x000fe20008fe44b7 */
[C---:B------:R-:W-:Y:S01]  /*abc0*/  FMUL R31, R0.reuse, R31 ;  /* 0x0000001f001f7220 */ /* 0x040fe20000400000 */
[----:B------:R-:W-:Y:S01]  /*abd0*/  F2FP.SATFINITE.E4M3.F32.PACK_AB_MERGE_C R43, R5, R4, RZ ;  /* 0x00000004052b723e */ /* 0x000fe200048070ff */
[----:B------:R-:W-:Y:S01]  /*abe0*/  FMUL R6, R0, R6 ;  /* 0x0000000600067220 */ /* 0x000fe20000400000 */
[----:B------:R-:W-:Y:S01]  /*abf0*/  IADD3 R24, P2, PT, R20, R171, RZ ;  /* 0x000000ab14187210 */ /* 0x000fe20007f5e0ff */
        /* <DEDUP_REMOVED lines=10> */
[----:B------:R-:W-:Y:S01]  /*aca0*/  F2FP.SATFINITE.E4M3.F32.PACK_AB_MERGE_C R47, R9, R8, RZ ;  /* 0x00000008092f723e */ /* 0x000fe200048070ff */
[C---:B------:R-:W-:Y:S01]  /*acb0*/  FMUL R28, R0.reuse, R28 ;  /* 0x0000001c001c7220 */ /* 0x040fe20000400000 */
[----:B------:R-:W-:Y:S01]  /*acc0*/  PRMT R15, R43, 0x9910, RZ ;  /* 0x000099102b0f7816 */ /* 0x000fe200000000ff */
[C---:B------:R-:W-:Y:S01]  /*acd0*/  FMUL R29, R0.reuse, R29 ;  /* 0x0000001d001d7220 */ /* 0x040fe20000400000 */
[----:B------:R-:W-:Y:S01]  /*ace0*/  IADD3 R22, P1, PT, R171, R220, RZ ;  /* 0x000000dcab167210 */ /* 0x000fe20007f3e0ff */
[----:B------:R-:W-:Y:S01]  /*acf0*/  FMUL R44, R0, R45 ;  /* 0x0000002d002c7220 */ /* 0x000fe20000400000 */
[-C--:B------:R-:W-:Y:S01]  /*ad00*/  LEA.HI.X.SX32 R25, R20, R183.reuse, 0x1, P2 ;  /* 0x000000b714197211 */ /* 0x080fe200010f0eff */
[C---:B------:R-:W-:Y:S01]  /*ad10*/  IMAD R20, R220.reuse, 0x3, RZ ;  /* 0x00000003dc147824 */ /* 0x040fe200078e02ff */
[----:B------:R-:W-:Y:S01]  /*ad20*/  F2FP.SATFINITE.E4M3.F32.PACK_AB_MERGE_C R8, R31, R30, RZ ;  /* 0x0000001e1f08723e */ /* 0x000fe200048070ff */
[C---:B------:R-:W-:Y:S01]  /*ad30*/  IMAD.SHL.U32 R30, R220.reuse, 0x4, RZ ;  /* 0x00000004dc1e7824 */ /* 0x040fe200078e00ff */
[----:B------:R-:W-:Y:S01]  /*ad40*/  F2FP.SATFINITE.E4M3.F32.PACK_AB_MERGE_C R45, R7, R6, RZ ;  /* 0x00000006072d723e */ /* 0x000fe200048070ff */
[----:B------:R0:W-:Y:S01]  /*ad50*/  STG.E.U8 desc[UR30][R2.64], R43 ;  /* 0x0000002b02007986 */ /* 0x0001e2000c10111e */
[----:B------:R-:W-:Y:S01]  /*ad60*/  F2FP.SATFINITE.E4M3.F32.PACK_AB_MERGE_C R7, R33, R32, RZ ;  /* 0x000000202107723e */ /* 0x000fe200048070ff */
[C---:B------:R-:W-:Y:S01]  /*ad70*/  IMAD R32, R220.reuse, 0x5, RZ ;  /* 0x00000005dc207824 */ /* 0x040fe200078e02ff */
[----:B------:R-:W-:Y:S01]  /*ad80*/  LEA.HI.X.SX32 R23, R220, R183, 0x1, P1 ;  /* 0x000000b7dc177211 */ /* 0x000fe200008f0eff */
[C---:B------:R-:W-:Y:S01]  /*ad90*/  FMUL R18, R0.reuse, R18 ;  /* 0x0000001200127220 */ /* 0x040fe20000400000 */
[----:B------:R-:W-:Y:S01]  /*ada0*/  SHF.R.S32.HI R15, RZ, 0x8, R15 ;  /* 0x00000008ff0f7819 */ /* 0x000fe2000001140f */
[C---:B------:R-:W-:Y:S01]  /*adb0*/  FMUL R19, R0.reuse, R19 ;  /* 0x0000001300137220 */ /* 0x040fe20000400000 */
[----:B------:R-:W-:Y:S01]  /*adc0*/  F2FP.SATFINITE.E4M3.F32.PACK_AB_MERGE_C R11, R27, R26, RZ ;  /* 0x0000001a1b0b723e */ /* 0x000fe200048070ff */
[----:B------:R-:W-:Y:S01]  /*add0*/  FMUL R36, R0, R36 ;  /* 0x0000002400247220 */ /* 0x000fe20000400000 */
[----:B------:R-:W-:Y:S01]  /*ade0*/  F2FP.SATFINITE.E4M3.F32.PACK_AB_MERGE_C R6, R35, R34, RZ ;  /* 0x000000222306723e */ /* 0x000fe200048070ff */
[----:B------:R-:W-:Y:S01]  /*adf0*/  IMAD R34, R220, 0x6, RZ ;  /* 0x00000006dc227824 */ /* 0x000fe200078e02ff */
[----:B------:R-:W-:Y:S01]  /*ae00*/  F2FP.SATFINITE.E4M3.F32.PACK_AB_MERGE_C R9, R29, R28, RZ ;  /* 0x0000001c1d09723e */ /* 0x000fe200048070ff */
[----:B------:R1:W-:Y:S01]  /*ae10*/  STG.E.U8 desc[UR30][R22.64], R15 ;  /* 0x0000000f16007986 */ /* 0x0003e2000c10111e */
[----:B------:R-:W-:Y:S01]  /*ae20*/  PRMT R17, R45, 0x9910, RZ ;  /* 0x000099102d117816 */ /* 0x000fe200000000ff */
[----:B------:R-:W-:Y:S01]  /*ae30*/  FMUL R37, R0, R37 ;  /* 0x0000002500257220 */ /* 0x000fe20000400000 */
[-C--:B------:R-:W-:Y:S01]  /*ae40*/  IADD3 R26, P0, PT, R20, R171.reuse, RZ ;  /* 0x000000ab141a7210 */ /* 0x080fe20007f1e0ff */
[----:B------:R3:W-:Y:S01]  /*ae50*/  STG.E.U8 desc[UR30][R24.64], R45 ;  /* 0x0000002d18007986 */ /* 0x0007e2000c10111e */
[-C--:B------:R-:W-:Y:S01]  /*ae60*/  IADD3 R28, P1, PT, R30, R171.reuse, RZ ;  /* 0x000000ab1e1c7210 */ /* 0x080fe20007f3e0ff */
[----:B------:R-:W4:Y:S01]  /*ae70*/  LDCU.64 UR4, c[0x0][0x3e0] ;  /* 0x00007c00ff0477ac */ /* 0x000f220008000a00 */
[----:B0-----:R-:W-:Y:S01]  /*ae80*/  PRMT R3, R47, 0x9910, RZ ;  /* 0x000099102f037816 */ /* 0x001fe200000000ff */
[----:B------:R-:W-:Y:S01]  /*ae90*/  FMUL R38, R0, R38 ;  /* 0x0000002600267220 */ /* 0x000fe20000400000 */
[----:B------:R-:W-:Y:S01]  /*aea0*/  IADD3 R2, P2, PT, R32, R171, RZ ;  /* 0x000000ab20027210 */ /* 0x000fe20007f5e0ff */
[----:B------:R-:W0:Y:S01]  /*aeb0*/  LDCU UR6, c[0x0][0x3e8] ;  /* 0x00007d00ff0677ac */ /* 0x000e220008000800 */
[----:B------:R-:W-:Y:S01]  /*aec0*/  LEA.HI.X.SX32 R27, R20, R183, 0x1, P0 ;  /* 0x000000b7141b7211 */ /* 0x000fe200000f0eff */
[----:B------:R-:W-:Y:S01]  /*aed0*/  IMAD R20, R220, 0x7, RZ ;  /* 0x00000007dc147824 */ /* 0x000fe200078e02ff */
[----:B-1----:R-:W-:Y:S01]  /*aee0*/  SHF.R.S32.HI R15, RZ, 0x8, R17 ;  /* 0x00000008ff0f7819 */ /* 0x002fe20000011411 */
[----:B------:R-:W-:Y:S01]  /*aef0*/  FMUL R39, R0, R39 ;  /* 0x0000002700277220 */ /* 0x000fe20000400000 */
[----:B------:R-:W-:Y:S01]  /*af00*/  IADD3 R22, P0, PT, R34, R171, RZ ;  /* 0x000000ab22167210 */ /* 0x000fe20007f1e0ff */
[----:B------:R-:W-:Y:S01]  /*af10*/  FMUL R40, R0, R40 ;  /* 0x0000002800287220 */ /* 0x000fe20000400000 */
[----:B------:R-:W-:Y:S01]  /*af20*/  LEA.HI.X.SX32 R29, R30, R183, 0x1, P1 ;  /* 0x000000b71e1d7211 */ /* 0x000fe200008f0eff */
[----:B------:R-:W-:Y:S01]  /*af30*/  IMAD.SHL.U32 R30, R220, 0x8, RZ ;  /* 0x00000008dc1e7824 */ /* 0x000fe200078e00ff */
[----:B------:R-:W-:Y:S01]  /*af40*/  MOV R17, R3 ;  /* 0x0000000300117202 */ /* 0x000fe20000000f00 */
[----:B------:R1:W-:Y:S01]  /*af50*/  STG.E.U8 desc[UR30][R26.64], R15 ;  /* 0x0000000f1a007986 */ /* 0x0003e2000c10111e */
[----:B------:R-:W-:Y:S01]  /*af60*/  F2FP.SATFINITE.E4M3.F32.PACK_AB_MERGE_C R18, R19, R18, RZ ;  /* 0x000000121312723e */ /* 0x000fe200048070ff */
[----:B------:R-:W-:Y:S01]  /*af70*/  FMUL R41, R0, R41 ;  /* 0x0000002900297220 */ /* 0x000fe20000400000 */
[-C--:B------:R-:W-:Y:S01]  /*af80*/  LEA.HI.X.SX32 R3, R32, R183.reuse, 0x1, P2 ;  /* 0x000000b720037211 */ /* 0x080fe200010f0eff */
[----:B------:R-:W-:Y:S01]  /*af90*/  IMAD R32, R220, 0x9, RZ ;  /* 0x00000009dc207824 */ /* 0x000fe200078e02ff */
[----:B------:R-:W-:Y:S01]  /*afa0*/  PRMT R19, R49, 0x9910, RZ ;  /* 0x0000991031137816 */ /* 0x000fe200000000ff */
[----:B------:R2:W-:Y:S01]  /*afb0*/  STG.E.U8 desc[UR30][R28.64], R47 ;  /* 0x0000002f1c007986 */ /* 0x0005e2000c10111e */
[----:B------:R-:W-:Y:S01]  /*afc0*/  SHF.R.S32.HI R17, RZ, 0x8, R17 ;  /* 0x00000008ff117819 */ /* 0x000fe20000011411 */
[----:B----4-:R-:W-:Y:S01]  /*afd0*/  UIMAD UR4, UR7, UR4, URZ ;  /* 0x00000004070472a4 */ /* 0x010fe2000f8e02ff */
[----:B------:R-:W-:Y:S01]  /*afe0*/  LEA.HI.X.SX32 R23, R34, R183, 0x1, P0 ;  /* 0x000000b722177211 */ /* 0x000fe200000f0eff */
[----:B------:R-:W-:Y:S01]  /*aff0*/  IMAD R34, R220, 0xa, RZ ;  /* 0x0000000adc227824 */ /* 0x000fe200078e02ff */
[-C--:B---3--:R-:W-:Y:S01]  /*b000*/  IADD3 R24, P0, PT, R20, R171.reuse, RZ ;  /* 0x000000ab14187210 */ /* 0x088fe20007f1e0ff */
[----:B------:R3:W-:Y:S01]  /*b010*/  STG.E.U8 desc[UR30][R2.64], R17 ;  /* 0x0000001102007986 */ /* 0x0007e2000c10111e */
[----:B-1----:R-:W-:Y:S01]  /*b020*/  IADD3 R26, P1, PT, R30, R171, RZ ;  /* 0x000000ab1e1a7210 */ /* 0x002fe20007f3e0ff */
[----:B0-----:R-:W-:Y:S01]  /*b030*/  UIMAD UR8, UR6, 0x19, URZ ;  /* 0x00000019060878a4 */ /* 0x001fe2000f8e02ff */
[----:B------:R-:W-:Y:S01]  /*b040*/  MOV R15, R19 ;  /* 0x00000013000f7202 */ /* 0x000fe20000000f00 */
[----:B------:R0:W-:Y:S01]  /*b050*/  STG.E.U8 desc[UR30][R22.64], R49 ;  /* 0x0000003116007986 */ /* 0x0001e2000c10111e */
[----:B------:R-:W-:Y:S01]  /*b060*/  LEA.HI.X.SX32 R25, R20, R183, 0x1, P0 ;  /* 0x000000b714197211 */ /* 0x000fe200000f0eff */
[----:B------:R-:W-:Y:S01]  /*b070*/  FMUL R203, R0, R50 ;  /* 0x0000003200cb7220 */ /* 0x000fe20000400000 */
[----:B--2---:R-:W-:Y:S01]  /*b080*/  IADD3 R28, P2, PT, R32, R171, RZ ;  /* 0x000000ab201c7210 */ /* 0x004fe20007f5e0ff */
[----:B------:R-:W-:Y:S01]  /*b090*/  FMUL R204, R0, R52 ;  /* 0x0000003400cc7220 */ /* 0x000fe20000400000 */
[----:B------:R-:W-:Y:S01]  /*b0a0*/  LEA.HI.X.SX32 R27, R30, R183, 0x1, P1 ;  /* 0x000000b71e1b7211 */ /* 0x000fe200008f0eff */
[----:B------:R-:W-:Y:S01]  /*b0b0*/  IMAD R30, R220, 0xb, RZ ;  /* 0x0000000bdc1e7824 */ /* 0x000fe200078e02ff */
[----:B------:R-:W-:Y:S01]  /*b0c0*/  SHF.R.S32.HI R15, RZ, 0x8, R15 ;  /* 0x00000008ff0f7819 */ /* 0x000fe2000001140f */
[C---:B------:R-:W-:Y:S01]  /*b0d0*/  FMUL R202, R0.reuse, R54 ;  /* 0x0000003600ca7220 */ /* 0x040fe20000400000 */
[----:B---3--:R-:W-:Y:S01]  /*b0e0*/  PRMT R17, R21, 0x9910, RZ ;  /* 0x0000991015117816 */ /* 0x008fe200000000ff */
[----:B------:R-:W-:Y:S01]  /*b0f0*/  FMUL R200, R0, R56 ;  /* 0x0000003800c87220 */ /* 0x000fe20000400000 */
[----:B------:R-:W-:Y:S01]  /*b100*/  IADD3 R2, P0, PT, R34, R171, RZ ;  /* 0x000000ab22027210 */ /* 0x000fe20007f1e0ff */
[----:B------:R1:W-:Y:S01]  /*b110*/  STG.E.U8 desc[UR30][R24.64], R15 ;  /* 0x0000000f18007986 */ /* 0x0003e2000c10111e */
[----:B------:R-:W-:Y:S01]  /*b120*/  PRMT R19, R14, 0x9910, RZ ;  /* 0x000099100e137816 */ /* 0x000fe200000000ff */
[----:B------:R-:W-:Y:S01]  /*b130*/  FMUL R198, R0, R58 ;  /* 0x0000003a00c67220 */ /* 0x000fe20000400000 */
[-C--:B------:R-:W-:Y:S01]  /*b140*/  LEA.HI.X.SX32 R29, R32, R183.reuse, 0x1, P2 ;  /* 0x000000b7201d7211 */ /* 0x080fe200010f0eff */
[----:B------:R-:W-:Y:S01]  /*b150*/  IMAD R32, R220, 0xc, RZ ;  /* 0x0000000cdc207824 */ /* 0x000fe200078e02ff */
[----:B------:R-:W-:Y:S01]  /*b160*/  SHF.R.S32.HI R17, RZ, 0x8, R17 ;  /* 0x00000008ff117819 */ /* 0x000fe20000011411 */
[----:B------:R2:W-:Y:S01]  /*b170*/  STG.E.U8 desc[UR30][R26.64], R21 ;  /* 0x000000151a007986 */ /* 0x0005e2000c10111e */
[----:B------:R-:W-:Y:S01]  /*b180*/  LEA.HI.X.SX32 R3, R34, R183, 0x1, P0 ;  /* 0x000000b722037211 */ /* 0x000fe200000f0eff */
[C---:B------:R-:W-:Y:S01]  /*b190*/  IMAD R34, R220.reuse, 0xd, RZ ;  /* 0x0000000ddc227824 */ /* 0x040fe200078e02ff */
[----:B------:R-:W-:Y:S01]  /*b1a0*/  F2FP.SATFINITE.E4M3.F32.PACK_AB_MERGE_C R5, R37, R36, RZ ;  /* 0x000000242505723e */ /* 0x000fe200048070ff */
[----:B------:R-:W-:Y:S01]  /*b1b0*/  IMAD R36, R220, 0xe, RZ ;  /* 0x0000000edc247824 */ /* 0x000fe200078e02ff */
[-C--:B0-----:R-:W-:Y:S01]  /*b1c0*/  IADD3 R22, P0, PT, R30, R171.reuse, RZ ;  /* 0x000000ab1e167210 */ /* 0x081fe20007f1e0ff */
[----:B-1----:R-:W-:Y:S01]  /*b1d0*/  IMAD.MOV.U32 R15, RZ, RZ, R19 ;  /* 0x000000ffff0f7224 */ /* 0x002fe200078e0013 */
[----:B------:R-:W-:Y:S01]  /*b1e0*/  STG.E.U8 desc[UR30][R28.64], R17 ;  /* 0x000000111c007986 */ /* 0x000fe2000c10111e */
[-C--:B------:R-:W-:Y:S01]  /*b1f0*/  IADD3 R24, P1, PT, R32, R171.reuse, RZ ;  /* 0x000000ab20187210 */ /* 0x080fe20007f3e0ff */
[----:B------:R-:W-:Y:S01]  /*b200*/  FMUL R196, R0, R60 ;  /* 0x0000003c00c47220 */ /* 0x000fe20000400000 */
[----:B------:R-:W-:Y:S01]  /*b210*/  IADD3 R20, P2, PT, R34, R171, RZ ;  /* 0x000000ab22147210 */ /* 0x000fe20007f5e0ff */
[----:B------:R0:W-:Y:S01]  /*b220*/  STG.E.U8 desc[UR30][R2.64], R14 ;  /* 0x0000000e02007986 */ /* 0x0001e2000c10111e */
[-C--:B------:R-:W-:Y:S01]  /*b230*/  LEA.HI.X.SX32 R23, R30, R183.reuse, 0x1, P0 ;  /* 0x000000b71e177211 */ /* 0x080fe200000f0eff */
[----:B--2---:R-:W-:Y:S01]  /*b240*/  IMAD R26, R220, 0xf, RZ ;  /* 0x0000000fdc1a7824 */ /* 0x004fe200078e02ff */
[----:B------:R-:W-:Y:S01]  /*b250*/  PRMT R19, R16, 0x9910, RZ ;  /* 0x0000991010137816 */ /* 0x000fe200000000ff */
[----:B------:R-:W-:Y:S01]  /*b260*/  IMAD R30, R220, 0x11, RZ ;  /* 0x00000011dc1e7824 */ /* 0x000fe200078e02ff */
[----:B------:R-:W-:Y:S01]  /*b270*/  SHF.R.S32.HI R15, RZ, 0x8, R15 ;  /* 0x00000008ff0f7819 */ /* 0x000fe2000001140f */
[----:B------:R-:W-:Y:S01]  /*b280*/  FMUL R194, R0, R62 ;  /* 0x0000003e00c27220 */ /* 0x000fe20000400000 */
[-C--:B------:R-:W-:Y:S01]  /*b290*/  LEA.HI.X.SX32 R25, R32, R183.reuse, 0x1, P1 ;  /* 0x000000b720197211 */ /* 0x080fe200008f0eff */
[----:B------:R-:W-:Y:S01]  /*b2a0*/  IMAD R32, R220, 0x12, RZ ;  /* 0x00000012dc207824 */ /* 0x000fe200078e02ff */
[----:B------:R-:W-:Y:S01]  /*b2b0*/  LEA.HI.X.SX32 R21, R34, R183, 0x1, P2 ;  /* 0x000000b722157211 */ /* 0x000fe200010f0eff */
[----:B------:R1:W-:Y:S01]  /*b2c0*/  STG.E.U8 desc[UR30][R22.64], R15 ;  /* 0x0000000f16007986 */ /* 0x0003e2000c10111e */
[----:B------:R-:W-:Y:S01]  /*b2d0*/  SHF.R.S32.HI R19, RZ, 0x8, R19 ;  /* 0x00000008ff137819 */ /* 0x000fe20000011413 */
[----:B------:R-:W-:Y:S01]  /*b2e0*/  FMUL R192, R0, R64 ;  /* 0x0000004000c07220 */ /* 0x000fe20000400000 */
[----:B0-----:R-:W-:Y:S01]  /*b2f0*/  IADD3 R2, P0, PT, R36, R171, RZ ;  /* 0x000000ab24027210 */ /* 0x001fe20007f1e0ff */
[----:B------:R0:W-:Y:S01]  /*b300*/  STG.E.U8 desc[UR30][R24.64], R16 ;  /* 0x0000001018007986 */ /* 0x0001e2000c10111e */
[----:B------:R-:W-:Y:S01]  /*b310*/  SHF.L.U32 R28, R220, 0x4, RZ ;  /* 0x00000004dc1c7819 */ /* 0x000fe200000006ff */
[----:B------:R-:W-:Y:S01]  /*b320*/  FMUL R190, R0, R66 ;  /* 0x0000004200be7220 */ /* 0x000fe20000400000 */
[----:B------:R-:W-:Y:S01]  /*b330*/  LEA.HI.X.SX32 R3, R36, R183, 0x1, P0 ;  /* 0x000000b724037211 */ /* 0x000fe200000f0eff */
[----:B------:R2:W-:Y:S01]  /*b340*/  STG.E.U8 desc[UR30][R20.64], R19 ;  /* 0x0000001314007986 */ /* 0x0005e2000c10111e */
[----:B------:R-:W-:Y:S01]  /*b350*/  PRMT R17, R18, 0x9910, RZ ;  /* 0x0000991012117816 */ /* 0x000fe200000000ff */
[----:B------:R-:W-:Y:S01]  /*b360*/  FMUL R188, R0, R68 ;  /* 0x0000004400bc7220 */ /* 0x000fe20000400000 */
[-C--:B------:R-:W-:Y:S01]  /*b370*/  IADD3 R14, P0, PT, R26, R171.reuse, RZ ;  /* 0x000000ab1a0e7210 */ /* 0x080fe20007f1e0ff */
[----:B------:R3:W-:Y:S01]  /*b380*/  STG.E.U8 desc[UR30][R2.64], R18 ;  /* 0x0000001202007986 */ /* 0x0007e2000c10111e */
[----:B-1----:R-:W-:Y:S01]  /*b390*/  IADD3 R22, P1, PT, R28, R171, RZ ;  /* 0x000000ab1c167210 */ /* 0x002fe20007f3e0ff */
[----:B------:R-:W-:Y:S01]  /*b3a0*/  FMUL R186, R0, R70 ;  /* 0x0000004600ba7220 */ /* 0x000fe20000400000 */
[----:B------:R-:W-:Y:S01]  /*b3b0*/  LEA.HI.X.SX32 R15, R26, R183, 0x1, P0 ;  /* 0x000000b71a0f7211 */ /* 0x000fe200000f0eff */
[----:B0-----:R-:W0:Y:S01]  /*b3c0*/  LDC R25, c[0x0][0x398] ;  /* 0x0000e600ff197b82 */ /* 0x001e220000000800 */
[----:B------:R-:W-:Y:S01]  /*b3d0*/  IADD3 R16, P2, PT, R30, R171, RZ ;  /* 0x000000ab1e107210 */ /* 0x000fe20007f5e0ff */
[----:B------:R-:W-:Y:S01]  /*b3e0*/  IMAD R24, R220, 0x15, RZ ;  /* 0x00000015dc187824 */ /* 0x000fe200078e02ff */
[----:B------:R-:W-:Y:S01]  /*b3f0*/  LEA.HI.X.SX32 R23, R28, R183, 0x1, P1 ;  /* 0x000000b71c177211 */ /* 0x000fe200008f0eff */
[----:B--2---:R-:W-:Y:S01]  /*b400*/  IMAD R20, R220, 0x14, RZ ;  /* 0x00000014dc147824 */ /* 0x004fe200078e02ff */
[----:B------:R-:W-:Y:S01]  /*b410*/  PRMT R21, R12, 0x9910, RZ ;  /* 0x000099100c157816 */ /* 0x000fe200000000ff */
[----:B------:R-:W-:Y:S01]  /*b420*/  FMUL R184, R0, R72 ;  /* 0x0000004800b87220 */ /* 0x000fe20000400000 */
[----:B------:R-:W-:Y:S01]  /*b430*/  SHF.R.S32.HI R19, RZ, 0x8, R17 ;  /* 0x00000008ff137819 */ /* 0x000fe20000011411 */
[----:B---3--:R-:W-:Y:S01]  /*b440*/  IMAD R18, R220, 0x13, RZ ;  /* 0x00000013dc127824 */ /* 0x008fe200078e02ff */
[----:B------:R-:W-:Y:S01]  /*b450*/  IADD3 R2, P0, PT, R32, R171, RZ ;  /* 0x000000ab20027210 */ /* 0x000fe20007f1e0ff */
[----:B------:R-:W-:Y:S01]  /*b460*/  FMUL R251, R0, R74 ;  /* 0x0000004a00fb7220 */ /* 0x000fe20000400000 */
[-C--:B------:R-:W-:Y:S01]  /*b470*/  LEA.HI.X.SX32 R17, R30, R183.reuse, 0x1, P2 ;  /* 0x000000b71e117211 */ /* 0x080fe200010f0eff */
[----:B------:R1:W-:Y:S01]  /*b480*/  STG.E.U8 desc[UR30][R14.64], R19 ;  /* 0x000000130e007986 */ /* 0x0003e2000c10111e */
[----:B------:R-:W-:Y:S01]  /*b490*/  SHF.R.S32.HI R21, RZ, 0x8, R21 ;  /* 0x00000008ff157819 */ /* 0x000fe20000011415 */
[----:B------:R-:W-:Y:S01]  /*b4a0*/  FMUL R249, R0, R76 ;  /* 0x0000004c00f97220 */ /* 0x000fe20000400000 */
[----:B------:R-:W-:Y:S01]  /*b4b0*/  LEA.HI.X.SX32 R3, R32, R183, 0x1, P0 ;  /* 0x000000b720037211 */ /* 0x000fe200000f0eff */
[----:B------:R2:W-:Y:S01]  /*b4c0*/  STG.E.U8 desc[UR30][R22.64], R12 ;  /* 0x0000000c16007986 */ /* 0x0005e2000c10111e */
[----:B------:R-:W-:Y:S01]  /*b4d0*/  F2FP.SATFINITE.E4M3.F32.PACK_AB_MERGE_C R4, R39, R38, RZ ;  /* 0x000000262704723e */ /* 0x000fe200048070ff */
[C---:B------:R-:W-:Y:S01]  /*b4e0*/  FMUL R247, R0.reuse, R78 ;  /* 0x0000004e00f77220 */ /* 0x040fe20000400000 */
[C---:B------:R-:W-:Y:S01]  /*b4f0*/  FMUL R245, R0.reuse, R80 ;  /* 0x0000005000f57220 */ /* 0x040fe20000400000 */
[----:B------:R3:W-:Y:S01]  /*b500*/  STG.E.U8 desc[UR30][R16.64], R21 ;  /* 0x0000001510007986 */ /* 0x0007e2000c10111e */
[C---:B------:R-:W-:Y:S01]  /*b510*/  FMUL R243, R0.reuse, R82 ;  /* 0x0000005200f37220 */ /* 0x040fe20000400000 */
[C---:B------:R-:W-:Y:S01]  /*b520*/  FMUL R241, R0.reuse, R84 ;  /* 0x0000005400f17220 */ /* 0x040fe20000400000 */
[----:B------:R-:W-:Y:S01]  /*b530*/  FMUL R239, R0, R86 ;  /* 0x0000005600ef7220 */ /* 0x000fe20000400000 */
[----:B-1----:R-:W-:Y:S01]  /*b540*/  IADD3 R14, P0, PT, R18, R171, RZ ;  /* 0x000000ab120e7210 */ /* 0x002fe20007f1e0ff */
[----:B------:R1:W-:Y:S01]  /*b550*/  STG.E.U8 desc[UR30][R2.64], R13 ;  /* 0x0000000d02007986 */ /* 0x0003e2000c10111e */
[----:B------:R-:W-:Y:S01]  /*b560*/  PRMT R19, R13, 0x9910, RZ ;  /* 0x000099100d137816 */ /* 0x000fe200000000ff */
[----:B------:R-:W-:Y:S01]  /*b570*/  FMUL R237, R0, R88 ;  /* 0x0000005800ed7220 */ /* 0x000fe20000400000 */
[----:B------:R-:W-:Y:S01]  /*b580*/  LEA.HI.X.SX32 R15, R18, R183, 0x1, P0 ;  /* 0x000000b7120f7211 */ /* 0x000fe200000f0eff */
[C---:B--2---:R-:W-:Y:S01]  /*b590*/  IMAD R22, R220.reuse, 0x16, RZ ;  /* 0x00000016dc167824 */ /* 0x044fe200078e02ff */
[----:B------:R-:W-:Y:S01]  /*b5a0*/  SHF.R.S32.HI R19, RZ, 0x8, R19 ;  /* 0x00000008ff137819 */ /* 0x000fe20000011413 */
[----:B------:R-:W-:Y:S01]  /*b5b0*/  IMAD R18, R220, 0x17, RZ ;  /* 0x00000017dc127824 */ /* 0x000fe200078e02ff */
[----:B---3--:R-:W-:Y:S01]  /*b5c0*/  IADD3 R16, P1, PT, R20, R171, RZ ;  /* 0x000000ab14107210 */ /* 0x008fe20007f3e0ff */
[----:B------:R-:W-:Y:S01]  /*b5d0*/  FMUL R235, R0, R90 ;  /* 0x0000005a00eb7220 */ /* 0x000fe20000400000 */
[----:B------:R-:W-:Y:S01]  /*b5e0*/  PRMT R21, R10, 0x9910, RZ ;  /* 0x000099100a157816 */ /* 0x000fe200000000ff */
[----:B------:R2:W-:Y:S01]  /*b5f0*/  STG.E.U8 desc[UR30][R14.64], R19 ;  /* 0x000000130e007986 */ /* 0x0005e2000c10111e */
[----:B------:R-:W-:Y:S01]  /*b600*/  LEA.HI.X.SX32 R17, R20, R183, 0x1, P1 ;  /* 0x000000b714117211 */ /* 0x000fe200008f0eff */
[----:B------:R-:W-:Y:S01]  /*b610*/  IMAD R20, R222, UR5, RZ ;  /* 0x00000005de147c24 */ /* 0x000fe2000f8e02ff */
[C---:B-1----:R-:W-:Y:S01]  /*b620*/  IADD3 R2, P0, PT, R24.reuse, R171, RZ ;  /* 0x000000ab18027210 */ /* 0x042fe20007f1e0ff */
[----:B------:R-:W-:Y:S01]  /*b630*/  UIMAD UR5, UR6, 0x17, URZ ;  /* 0x00000017060578a4 */ /* 0x000fe2000f8e02ff */
[----:B------:R-:W-:Y:S01]  /*b640*/  SHF.R.S32.HI R21, RZ, 0x8, R21 ;  /* 0x00000008ff157819 */ /* 0x000fe20000011415 */
[----:B------:R1:W-:Y:S01]  /*b650*/  STG.E.U8 desc[UR30][R16.64], R10 ;  /* 0x0000000a10007986 */ /* 0x0003e2000c10111e */
[----:B------:R-:W-:Y:S01]  /*b660*/  LEA.HI.X.SX32 R3, R24, R183, 0x1, P0 ;  /* 0x000000b718037211 */ /* 0x000fe200000f0eff */
[----:B------:R-:W-:Y:S01]  /*b670*/  FMUL R233, R0, R92 ;  /* 0x0000005c00e97220 */ /* 0x000fe20000400000 */
[----:B------:R-:W-:Y:S01]  /*b680*/  IADD3 R12, P0, PT, R22, R171, RZ ;  /* 0x000000ab160c7210 */ /* 0x000fe20007f1e0ff */
[----:B------:R-:W-:Y:S01]  /*b690*/  FMUL R231, R0, R94 ;  /* 0x0000005e00e77220 */ /* 0x000fe20000400000 */
[----:B0-----:R-:W-:Y:S01]  /*b6a0*/  IADD3 R20, PT, PT, R20, UR4, R25 ;  /* 0x0000000414147c10 */ /* 0x001fe2000fffe019 */
[----:B--2---:R-:W-:Y:S01]  /*b6b0*/  IMAD R14, R220, 0x18, RZ ;  /* 0x00000018dc0e7824 */ /* 0x004fe200078e02ff */
[----:B------:R-:W-:Y:S01]  /*b6c0*/  LEA.HI.X.SX32 R13, R22, R183, 0x1, P0 ;  /* 0x000000b7160d7211 */ /* 0x000fe200000f0eff */
[----:B------:R0:W-:Y:S01]  /*b6d0*/  STG.E.U8 desc[UR30][R2.64], R21 ;  /* 0x0000001502007986 */ /* 0x0001e2000c10111e */
[-C--:B------:R-:W-:Y:S01]  /*b6e0*/  IADD3 RZ, P0, PT, R18, R171.reuse, RZ ;  /* 0x000000ab12ff7210 */ /* 0x080fe20007f1e0ff */
[----:B------:R-:W-:Y:S01]  /*b6f0*/  UIMAD UR4, UR6, 0x1a, URZ ;  /* 0x0000001a060478a4 */ /* 0x000fe2000f8e02ff */
[----:B------:R-:W-:Y:S01]  /*b700*/  PRMT R15, R11, 0x9910, RZ ;  /* 0x000099100b0f7816 */ /* 0x000fe200000000ff */
[----:B------:R2:W-:Y:S01]  /*b710*/  STG.E.U8 desc[UR30][R12.64], R11 ;  /* 0x0000000b0c007986 */ /* 0x0005e2000c10111e */
[----:B-1----:R-:W-:Y:S01]  /*b720*/  IMAD R16, R220, 0x19, RZ ;  /* 0x00000019dc107824 */ /* 0x002fe200078e02ff */
[----:B------:R-:W-:Y:S01]  /*b730*/  PRMT R17, R8, 0x9910, RZ ;  /* 0x0000991008117816 */ /* 0x000fe200000000ff */
[C---:B------:R-:W-:Y:S01]  /*b740*/  FMUL R229, R0.reuse, R96 ;  /* 0x0000006000e57220 */ /* 0x040fe20000400000 */
[----:B------:R-:W-:Y:S01]  /*b750*/  SHF.R.S32.HI R15, RZ, 0x8, R15 ;  /* 0x00000008ff0f7819 */ /* 0x000fe2000001140f */
[----:B------:R-:W-:Y:S01]  /*b760*/  FMUL R227, R0, R98 ;  /* 0x0000006200e37220 */ /* 0x000fe20000400000 */
[----:B------:R-:W-:Y:S01]  /*b770*/  IADD3 RZ, P1, PT, R16, R171, RZ ;  /* 0x000000ab10ff7210 */ /* 0x000fe20007f3e0ff */
[----:B------:R-:W-:Y:S01]  /*b780*/  FMUL R225, R0, R100 ;  /* 0x0000006400e17220 */ /* 0x000fe20000400000 */
[----:B0-----:R-:W-:Y:S01]  /*b790*/  LEA.HI.X.SX32 R3, R18, R183, 0x1, P0 ;  /* 0x000000b712037211 */ /* 0x001fe200000f0eff */
[----:B------:R-:W-:Y:S01]  /*b7a0*/  VIADD R2, R20, UR5 ;  /* 0x0000000514027c36 */ /* 0x000fe20008000000 */
[----:B------:R-:W-:Y:S01]  /*b7b0*/  IADD3 RZ, P0, PT, R14, R171, RZ ;  /* 0x000000ab0eff7210 */ /* 0x000fe20007f1e0ff */
[----:B------:R-:W-:Y:S01]  /*b7c0*/  UIMAD UR5, UR6, 0x18, URZ ;  /* 0x00000018060578a4 */ /* 0x000fe2000f8e02ff */
[----:B--2---:R-:W-:Y:S01]  /*b7d0*/  PRMT R12, R9, 0x9910, RZ ;  /* 0x00009910090c7816 */ /* 0x004fe200000000ff */
[----:B------:R-:W-:Y:S01]  /*b7e0*/  IMAD R18, R220, 0x1a, RZ ;  /* 0x0000001adc127824 */ /* 0x000fe200078e02ff */
[-C--:B------:R-:W-:Y:S01]  /*b7f0*/  LEA.HI.X.SX32 R11, R14, R183.reuse, 0x1, P0 ;  /* 0x000000b70e0b7211 */ /* 0x080fe200000f0eff */
[----:B------:R0:W-:Y:S01]  /*b800*/  STG.E.U8 desc[UR30][R2.64], R15 ;  /* 0x0000000f02007986 */ /* 0x0001e2000c10111e */
[----:B------:R-:W-:Y:S01]  /*b810*/  LEA.HI.X.SX32 R13, R16, R183, 0x1, P1 ;  /* 0x000000b7100d7211 */ /* 0x000fe200008f0eff */
[----:B------:R-:W-:Y:S01]  /*b820*/  IMAD.MOV.U32 R14, RZ, RZ, R12 ;  /* 0x000000ffff0e7224 */ /* 0x000fe200078e000c */
[C---:B------:R-:W-:Y:S01]  /*b830*/  IADD3 R10, PT, PT, R20.reuse, UR5, RZ ;  /* 0x00000005140a7c10 */ /* 0x040fe2000fffe0ff */
[----:B------:R-:W-:Y:S01]  /*b840*/  UIMAD UR5, UR6, 0x1b, URZ ;  /* 0x0000001b060578a4 */ /* 0x000fe2000f8e02ff */
[----:B------:R-:W-:Y:S01]  /*b850*/  IADD3 R12, PT, PT, R20, UR8, RZ ;  /* 0x00000008140c7c10 */ /* 0x000fe2000fffe0ff */
[----:B------:R-:W-:Y:S01]  /*b860*/  UIMAD UR8, UR6, 0x1e, URZ ;  /* 0x0000001e060878a4 */ /* 0x000fe2000f8e02ff */
[----:B------:R-:W-:Y:S01]  /*b870*/  IADD3 RZ, P0, PT, R18, R171, RZ ;  /* 0x000000ab12ff7210 */ /* 0x000fe20007f1e0ff */
[----:B------:R1:W-:Y:S01]  /*b880*/  STG.E.U8 desc[UR30][R10.64], R9 ;  /* 0x000000090a007986 */ /* 0x0003e2000c10111e */
[----:B------:R-:W-:Y:S01]  /*b890*/  SHF.R.S32.HI R17, RZ, 0x8, R17 ;  /* 0x00000008ff117819 */ /* 0x000fe20000011411 */
[----:B------:R-:W-:Y:S01]  /*b8a0*/  FMUL R223, R0, R102 ;  /* 0x0000006600df7220 */ /* 0x000fe20000400000 */
[----:B------:R-:W-:Y:S01]  /*b8b0*/  SHF.L.U32 R16, R220, 0x5, RZ ;  /* 0x00000005dc107819 */ /* 0x000fe200000006ff */
[----:B0-----:R-:W-:Y:S01]  /*b8c0*/  VIADD R2, R20, UR4 ;  /* 0x0000000414027c36 */ /* 0x001fe20008000000 */
[----:B------:R-:W-:Y:S01]  /*b8d0*/  SHF.R.S32.HI R15, RZ, 0x8, R14 ;  /* 0x00000008ff0f7819 */ /* 0x000fe2000001140e */
[----:B------:R-:W-:Y:S01]  /*b8e0*/  IMAD R14, R220, 0x1b, RZ ;  /* 0x0000001bdc0e7824 */ /* 0x000fe200078e02ff */
[----:B------:R-:W-:Y:S01]  /*b8f0*/  LEA.HI.X.SX32 R3, R18, R183, 0x1, P0 ;  /* 0x000000b712037211 */ /* 0x000fe200000f0eff */
[----:B------:R-:W-:Y:S01]  /*b900*/  UIMAD UR4, UR6, 0x1c, URZ ;  /* 0x0000001c060478a4 */ /* 0x000fe2000f8e02ff */
[----:B------:R-:W-:Y:S01]  /*b910*/  IMAD R18, R220, 0x21, RZ ;  /* 0x00000021dc127824 */ /* 0x000fe200078e02ff */
[----:B------:R0:W-:Y:S01]  /*b920*/  STG.E.U8 desc[UR30][R12.64], R15 ;  /* 0x0000000f0c007986 */ /* 0x0001e2000c10111e */
[----:B------:R-:W-:Y:S01]  /*b930*/  IADD3 RZ, P0, PT, R14, R171, RZ ;  /* 0x000000ab0eff7210 */ /* 0x000fe20007f1e0ff */
[----:B------:R-:W-:Y:S01]  /*b940*/  FMUL R221, R0, R104 ;  /* 0x0000006800dd7220 */ /* 0x000fe20000400000 */
[----:B-1----:R-:W-:Y:S01]  /*b950*/  IADD3 R10, PT, PT, R20, UR5, RZ ;  /* 0x00000005140a7c10 */ /* 0x002fe2000fffe0ff */
[----:B------:R1:W-:Y:S01]  /*b960*/  STG.E.U8 desc[UR30][R2.64], R8 ;  /* 0x0000000802007986 */ /* 0x0003e2000c10111e */
[----:B------:R-:W-:Y:S01]  /*b970*/  LEA.HI.X.SX32 R11, R14, R183, 0x1, P0 ;  /* 0x000000b70e0b7211 */ /* 0x000fe200000f0eff */
[----:B------:R-:W-:Y:S01]  /*b980*/  IMAD R14, R220, 0x1d, RZ ;  /* 0x0000001ddc0e7824 */ /* 0x000fe200078e02ff */
[----:B------:R-:W-:Y:S01]  /*b990*/  UIMAD UR5, UR6, 0x1d, URZ ;  /* 0x0000001d060578a4 */ /* 0x000fe2000f8e02ff */
[-C--:B------:R-:W-:Y:S01]  /*b9a0*/  IADD3 RZ, P2, PT, R18, R171.reuse, RZ ;  /* 0x000000ab12ff7210 */ /* 0x080fe20007f5e0ff */
[----:B------:R-:W-:Y:S01]  /*b9b0*/  FMUL R219, R0, R106 ;  /* 0x0000006a00db7220 */ /* 0x000fe20000400000 */
[----:B------:R2:W-:Y:S01]  /*b9c0*/  STG.E.U8 desc[UR30][R10.64], R17 ;  /* 0x000000110a007986 */ /* 0x0005e2000c10111e */
[----:B------:R-:W-:Y:S01]  /*b9d0*/  IADD3 RZ, P1, PT, R14, R171, RZ ;  /* 0x000000ab0eff7210 */ /* 0x000fe20007f3e0ff */
[----:B0-----:R-:W-:Y:S01]  /*b9e0*/  IMAD R12, R220, 0x1c, RZ ;  /* 0x0000001cdc0c7824 */ /* 0x001fe200078e02ff */
[----:B------:R-:W-:Y:S01]  /*b9f0*/  PRMT R13, R7, 0x9910, RZ ;  /* 0x00009910070d7816 */ /* 0x000fe200000000ff */
[----:B------:R-:W-:Y:S01]  /*ba00*/  FMUL R217, R0, R108 ;  /* 0x0000006c00d97220 */ /* 0x000fe20000400000 */
[----:B------:R-:W-:Y:S01]  /*ba10*/  LEA.HI.X.SX32 R9, R14, R183, 0x1, P1 ;  /* 0x000000b70e097211 */ /* 0x000fe200008f0eff */
[----:B-1----:R-:W-:Y:S01]  /*ba20*/  VIADD R2, R20, UR4 ;  /* 0x0000000414027c36 */ /* 0x002fe20008000000 */
[----:B------:R-:W-:Y:S01]  /*ba30*/  IADD3 RZ, P0, PT, R12, R171, RZ ;  /* 0x000000ab0cff7210 */ /* 0x000fe20007f1e0ff */
[----:B------:R-:W-:Y:S01]  /*ba40*/  IMAD R14, R220, 0x1f, RZ ;  /* 0x0000001fdc0e7824 */ /* 0x000fe200078e02ff */
[----:B------:R-:W-:Y:S01]  /*ba50*/  IADD3 R8, PT, PT, R20, UR5, RZ ;  /* 0x0000000514087c10 */ /* 0x000fe2000fffe0ff */
[----:B------:R-:W-:Y:S01]  /*ba60*/  UIMAD UR4, UR6, 0x1f, URZ ;  /* 0x0000001f060478a4 */ /* 0x000fe2000f8e02ff */
[----:B------:R-:W-:Y:S01]  /*ba70*/  LEA.HI.X.SX32 R3, R12, R183, 0x1, P0 ;  /* 0x000000b70c037211 */ /* 0x000fe200000f0eff */
[----:B------:R-:W-:Y:S01]  /*ba80*/  IMAD R12, R220, 0x1e, RZ ;  /* 0x0000001edc0c7824 */ /* 0x000fe200078e02ff */
[----:B------:R-:W-:Y:S01]  /*ba90*/  SHF.R.S32.HI R13, RZ, 0x8, R13 ;  /* 0x00000008ff0d7819 */ /* 0x000fe2000001140d */
[----:B--2---:R-:W-:Y:S01]  /*baa0*/  VIADD R10, R20, UR8 ;  /* 0x00000008140a7c36 */ /* 0x004fe20008000000 */
[----:B------:R-:W-:Y:S01]  /*bab0*/  USHF.L.U32 UR5, UR6, 0x5, URZ ;  /* 0x0000000506057899 */ /* 0x000fe200080006ff */
[----:B------:R0:W-:Y:S01]  /*bac0*/  STG.E.U8 desc[UR30][R2.64], R7 ;  /* 0x0000000702007986 */ /* 0x0001e2000c10111e */
[-C--:B------:R-:W-:Y:S01]  /*bad0*/  IADD3 RZ, P0, PT, R12, R171.reuse, RZ ;  /* 0x000000ab0cff7210 */ /* 0x080fe20007f1e0ff */
[----:B------:R-:W-:Y:S01]  /*bae0*/  UIMAD UR8, UR6, 0x21, URZ ;  /* 0x00000021060878a4 */ /* 0x000fe2000f8e02ff */
[----:B------:R-:W-:Y:S01]  /*baf0*/  IADD3 RZ, P1, PT, R16, R171, RZ ;  /* 0x000000ab10ff7210 */ /* 0x000fe20007f3e0ff */
[----:B------:R1:W-:Y:S01]  /*bb00*/  STG.E.U8 desc[UR30][R8.64], R13 ;  /* 0x0000000d08007986 */ /* 0x0003e2000c10111e */
[----:B------:R-:W-:Y:S01]  /*bb10*/  LEA.HI.X.SX32 R11, R12, R183, 0x1, P0 ;  /* 0x000000b70c0b7211 */ /* 0x000fe200000f0eff */
[----:B------:R-:W-:Y:S01]  /*bb20*/  FMUL R50, R0, R51 ;  /* 0x0000003300327220 */ /* 0x000fe20000400000 */
[----:B------:R-:W-:Y:S01]  /*bb30*/  IADD3 RZ, P0, PT, R14, R171, RZ ;  /* 0x000000ab0eff7210 */ /* 0x000fe20007f1e0ff */
[----:B------:R-:W-:Y:S01]  /*bb40*/  VIADD R12, R20, UR8 ;  /* 0x00000008140c7c36 */ /* 0x000fe20008000000 */
[----:B------:R-:W-:Y:S01]  /*bb50*/  PRMT R15, R5, 0x9910, RZ ;  /* 0x00009910050f7816 */ /* 0x000fe200000000ff */
[----:B------:R2:W-:Y:S01]  /*bb60*/  STG.E.U8 desc[UR30][R10.64], R6 ;  /* 0x000000060a007986 */ /* 0x0005e2000c10111e */
[----:B------:R-:W-:Y:S01]  /*bb70*/  FMUL R53, R0, R53 ;  /* 0x0000003500357220 */ /* 0x000fe20000400000 */
[----:B0-----:R-:W-:Y:S01]  /*bb80*/  PRMT R7, R6, 0x9910, RZ ;  /* 0x0000991006077816 */ /* 0x001fe200000000ff */
[----:B------:R-:W-:Y:S01]  /*bb90*/  VIADD R2, R20, UR4 ;  /* 0x0000000414027c36 */ /* 0x000fe20008000000 */
[-C--:B------:R-:W-:Y:S01]  /*bba0*/  LEA.HI.X.SX32 R3, R14, R183.reuse, 0x1, P0 ;  /* 0x000000b70e037211 */ /* 0x080fe200000f0eff */
[----:B------:R-:W-:Y:S01]  /*bbb0*/  IMAD R14, R220, 0x23, RZ ;  /* 0x00000023dc0e7824 */ /* 0x000fe200078e02ff */
[----:B------:R-:W-:Y:S01]  /*bbc0*/  SHF.R.S32.HI R7, RZ, 0x8, R7 ;  /* 0x00000008ff077819 */ /* 0x000fe20000011407 */
[----:B------:R-:W-:Y:S01]  /*bbd0*/  UIMAD UR4, UR6, 0x22, URZ ;  /* 0x00000022060478a4 */ /* 0x000fe2000f8e02ff */
[-C--:B-1----:R-:W-:Y:S01]  /*bbe0*/  LEA.HI.X.SX32 R9, R16, R183.reuse, 0x1, P1 ;  /* 0x000000b710097211 */ /* 0x082fe200008f0eff */
[----:B------:R-:W-:Y:S01]  /*bbf0*/  IMAD R16, R220, 0x24, RZ ;  /* 0x00000024dc107824 */ /* 0x000fe200078e02ff */
[----:B------:R-:W-:Y:S01]  /*bc00*/  IADD3 R8, PT, PT, R20, UR5, RZ ;  /* 0x0000000514087c10 */ /* 0x000fe2000fffe0ff */
[----:B------:R0:W-:Y:S01]  /*bc10*/  STG.E.U8 desc[UR30][R2.64], R7 ;  /* 0x0000000702007986 */ /* 0x0001e2000c10111e */
[----:B--2---:R-:W-:Y:S01]  /*bc20*/  IMAD R6, R220, 0x22, RZ ;  /* 0x00000022dc067824 */ /* 0x004fe200078e02ff */
[----:B------:R-:W-:Y:S01]  /*bc30*/  PRMT R11, R4, 0x9910, RZ ;  /* 0x00009910040b7816 */ /* 0x000fe200000000ff */
[----:B------:R-:W-:Y:S01]  /*bc40*/  UIMAD UR6, UR6, 0x23, URZ ;  /* 0x00000023060678a4 */ /* 0x000fe2000f8e02ff */
[----:B------:R-:W-:Y:S01]  /*bc50*/  LEA.HI.X.SX32 R13, R18, R183, 0x1, P2 ;  /* 0x000000b7120d7211 */ /* 0x000fe200010f0eff */
[----:B------:R1:W-:Y:S01]  /*bc60*/  STG.E.U8 desc[UR30][R8.64], R5 ;  /* 0x0000000508007986 */ /* 0x0003e2000c10111e */
[----:B------:R-:W-:Y:S01]  /*bc70*/  IADD3 RZ, P0, PT, R6, R171, RZ ;  /* 0x000000ab06ff7210 */ /* 0x000fe20007f1e0ff */
[----:B------:R-:W-:Y:S01]  /*bc80*/  FMUL R55, R0, R55 ;  /* 0x0000003700377220 */ /* 0x000fe20000400000 */
[----:B------:R-:W-:Y:S01]  /*bc90*/  IADD3 R10, P2, PT, R16, R171, RZ ;  /* 0x000000ab100a7210 */ /* 0x000fe20007f5e0ff */
[----:B------:R-:W-:Y:S01]  /*bca0*/  FMUL R57, R0, R57 ;  /* 0x0000003900397220 */ /* 0x000fe20000400000 */
[----:B------:R-:W-:Y:S01]  /*bcb0*/  IADD3 RZ, P1, PT, R14, R171, RZ ;  /* 0x000000ab0eff7210 */ /* 0x000fe20007f3e0ff */
[C---:B------:R-:W-:Y:S01]  /*bcc0*/  FMUL R59, R0.reuse, R59 ;  /* 0x0000003b003b7220 */ /* 0x040fe20000400000 */
[----:B------:R-:W-:Y:S01]  /*bcd0*/  SHF.R.S32.HI R15, RZ, 0x8, R15 ;  /* 0x00000008ff0f7819 */ /* 0x000fe2000001140f */
[----:B------:R-:W-:Y:S01]  /*bce0*/  FMUL R61, R0, R61 ;  /* 0x0000003d003d7220 */ /* 0x000fe20000400000 */
[----:B0-----:R-:W-:Y:S01]  /*bcf0*/  IADD3 R2, PT, PT, R20, UR4, RZ ;  /* 0x0000000414027c10 */ /* 0x001fe2000fffe0ff */
[----:B------:R-:W-:Y:S01]  /*bd00*/  FMUL R63, R0, R63 ;  /* 0x0000003f003f7220 */ /* 0x000fe20000400000 */
[-C--:B------:R-:W-:Y:S01]  /*bd10*/  LEA.HI.X.SX32 R3, R6, R183.reuse, 0x1, P0 ;  /* 0x000000b706037211 */ /* 0x080fe200000f0eff */
[----:B-1----:R-:W-:Y:S01]  /*bd20*/  IMAD.MOV.U32 R5, RZ, RZ, R11 ;  /* 0x000000ffff057224 */ /* 0x002fe200078e000b */
[----:B------:R-:W-:Y:S01]  /*bd30*/  LEA.HI.X.SX32 R11, R16, R183, 0x1, P2 ;  /* 0x000000b7100b7211 */ /* 0x000fe200010f0eff */
[----:B------:R-:W-:-:S02]  /*bd40*/  IMAD R16, R220, 0x25, RZ ;  /* 0x00000025dc107824 */ /* 0x000fc400078e02ff */
        /* <DEDUP_REMOVED lines=44> */
[----:B------:R-:W-:Y:S01]  /*c010*/  FMUL R108, R0, R131 ;  /* 0x00000083006c7220 */ /* 0x000fe20000400000 */
[----:B------:R-:W-:Y:S01]  /*c020*/  IADD3 R6, PT, PT, R20, UR6, RZ ;  /* 0x0000000614067c10 */ /* 0x000fe2000fffe0ff */
[----:B------:R-:W-:Y:S01]  /*c030*/  IMAD R18, R220, 0x26, RZ ;  /* 0x00000026dc127824 */ /* 0x000fe200078e02ff */
[----:B------:R-:W-:Y:S01]  /*c040*/  LEA.HI.X.SX32 R7, R14, R183, 0x1, P1 ;  /* 0x000000b70e077211 */ /* 0x000fe200008f0eff */
[----:B------:R0:W-:Y:S01]  /*c050*/  STG.E.U8 desc[UR30][R12.64], R15 ;  /* 0x0000000f0c007986 */ /* 0x0001e2000c10111e */
[----:B------:R-:W-:Y:S01]  /*c060*/  SHF.R.S32.HI R5, RZ, 0x8, R5 ;  /* 0x00000008ff057819 */ /* 0x000fe20000011405 */
[C---:B------:R-:W-:Y:S01]  /*c070*/  IMAD R20, R220.reuse, 0x27, RZ ;  /* 0x00000027dc147824 */ /* 0x040fe200078e02ff */
[----:B------:R-:W-:Y:S01]  /*c080*/  F2FP.SATFINITE.E4M3.F32.PACK_AB_MERGE_C R0, R41, R40, RZ ;  /* 0x000000282900723e */ /* 0x000fe200048070ff */
[C---:B------:R-:W-:Y:S01]  /*c090*/  IMAD R22, R220.reuse, 0x28, RZ ;  /* 0x00000028dc167824 */ /* 0x040fe200078e02ff */
[----:B------:R1:W-:Y:S01]  /*c0a0*/  STG.E.U8 desc[UR30][R2.64], R4 ;  /* 0x0000000402007986 */ /* 0x0003e2000c10111e */
[----:B------:R-:W-:Y:S01]  /*c0b0*/  IMAD R24, R220, 0x29, RZ ;  /* 0x00000029dc187824 */ /* 0x000fe200078e02ff */
[----:B------:R-:W-:Y:S01]  /*c0c0*/  F2FP.SATFINITE.E4M3.F32.PACK_AB_MERGE_C R191, R42, R191, RZ ;  /* 0x000000bf2abf723e */ /* 0x000fe200048070ff */
[C---:B------:R-:W-:Y:S01]  /*c0d0*/  IMAD R26, R220.reuse, 0x2a, RZ ;  /* 0x0000002adc1a7824 */ /* 0x040fe200078e02ff */
[----:B------:R2:W-:Y:S01]  /*c0e0*/  STG.E.U8 desc[UR30][R6.64], R5 ;  /* 0x0000000506007986 */ /* 0x0005e2000c10111e */
[----:B------:R-:W-:Y:S01]  /*c0f0*/  IMAD R28, R220, 0x2b, RZ ;  /* 0x0000002bdc1c7824 */ /* 0x000fe200078e02ff */
[-C--:B------:R-:W-:Y:S01]  /*c100*/  IADD3 R8, P3, PT, R22, R171.reuse, RZ ;  /* 0x000000ab16087210 */ /* 0x080fe20007f7e0ff */
[C---:B------:R-:W-:Y:S01]  /*c110*/  IMAD R30, R220.reuse, 0x2c, RZ ;  /* 0x0000002cdc1e7824 */ /* 0x040fe200078e02ff */
[----:B------:R3:W-:Y:S01]  /*c120*/  STG.E.U8 desc[UR30][R10.64], R0 ;  /* 0x000000000a007986 */ /* 0x0007e2000c10111e */
[----:B------:R-:W-:Y:S01]  /*c130*/  IMAD R32, R220, 0x2d, RZ ;  /* 0x0000002ddc207824 */ /* 0x000fe200078e02ff */
[-C--:B0-----:R-:W-:Y:S01]  /*c140*/  IADD3 R12, P5, PT, R26, R171.reuse, RZ ;  /* 0x000000ab1a0c7210 */ /* 0x081fe20007fbe0ff */
[----:B------:R-:W-:Y:S01]  /*c150*/  IMAD R34, R220, 0x2e, RZ ;  /* 0x0000002edc227824 */ /* 0x000fe200078e02ff */
[-C--:B-1----:R-:W-:Y:S01]  /*c160*/  IADD3 R2, P0, PT, R16, R171.reuse, RZ ;  /* 0x000000ab10027210 */ /* 0x082fe20007f1e0ff */
[----:B------:R-:W-:Y:S01]  /*c170*/  IMAD R36, R220, 0x2f, RZ ;  /* 0x0000002fdc247824 */ /* 0x000fe200078e02ff */
[-C--:B------:R-:W-:Y:S01]  /*c180*/  IADD3 R4, P1, PT, R18, R171.reuse, RZ ;  /* 0x000000ab12047210 */ /* 0x080fe20007f3e0ff */
[----:B------:R-:W-:Y:S01]  /*c190*/  IMAD R38, R220, 0x30, RZ ;  /* 0x00000030dc267824 */ /* 0x000fe200078e02ff */
[-C--:B--2---:R-:W-:Y:S01]  /*c1a0*/  IADD3 R6, P2, PT, R20, R171.reuse, RZ ;  /* 0x000000ab14067210 */ /* 0x084fe20007f5e0ff */
[----:B------:R-:W-:Y:S01]  /*c1b0*/  IMAD R40, R220, 0x31, RZ ;  /* 0x00000031dc287824 */ /* 0x000fe200078e02ff */
[-C--:B------:R-:W-:Y:S01]  /*c1c0*/  IADD3 R14, P6, PT, R28, R171.reuse, RZ ;  /* 0x000000ab1c0e7210 */ /* 0x080fe20007fde0ff */
[----:B------:R-:W-:Y:S01]  /*c1d0*/  IMAD R42, R220, 0x32, RZ ;  /* 0x00000032dc2a7824 */ /* 0x000fe200078e02ff */
[----:B---3--:R-:W-:Y:S01]  /*c1e0*/  IADD3 R10, P4, PT, R24, R171, RZ ;  /* 0x000000ab180a7210 */ /* 0x008fe20007f9e0ff */
[----:B------:R-:W-:Y:S01]  /*c1f0*/  IMAD R110, R220, 0x54, RZ ;  /* 0x00000054dc6e7824 */ /* 0x000fe200078e02ff */
[----:B------:R-:W-:Y:S01]  /*c200*/  F2FP.SATFINITE.E4M3.F32.PACK_AB_MERGE_C R185, R44, R185, RZ ;  /* 0x000000b92cb9723e */ /* 0x000fe200048070ff */
[----:B------:R-:W-:Y:S01]  /*c210*/  IMAD R44, R220, 0x33, RZ ;  /* 0x00000033dc2c7824 */ /* 0x000fe200078e02ff */
[----:B------:R-:W-:Y:S01]  /*c220*/  LEA.HI.X.SX32 R3, R16, R183, 0x1, P0 ;  /* 0x000000b710037211 */ /* 0x000fe200000f0eff */
[----:B------:R-:W-:Y:S01]  /*c230*/  IMAD R112, R220, 0x55, RZ ;  /* 0x00000055dc707824 */ /* 0x000fe200078e02ff */
[----:B------:R-:W-:Y:S01]  /*c240*/  IADD3 R16, P0, PT, R30, R171, RZ ;  /* 0x000000ab1e107210 */ /* 0x000fe20007f1e0ff */
[----:B------:R-:W-:Y:S01]  /*c250*/  IMAD R114, R220, 0x56, RZ ;  /* 0x00000056dc727824 */ /* 0x000fe200078e02ff */
[----:B------:R-:W-:Y:S01]  /*c260*/  F2FP.SATFINITE.E4M3.F32.PACK_AB_MERGE_C R195, R46, R195, RZ ;  /* 0x000000c32ec3723e */ /* 0x000fe200048070ff */
[----:B------:R-:W-:Y:S01]  /*c270*/  IMAD R46, R220, 0x34, RZ ;  /* 0x00000034dc2e7824 */ /* 0x000fe200078e02ff */
[----:B------:R-:W-:Y:S01]  /*c280*/  LEA.HI.X.SX32 R5, R18, R183, 0x1, P1 ;  /* 0x000000b712057211 */ /* 0x000fe200008f0eff */
[----:B------:R-:W-:Y:S01]  /*c290*/  IMAD R116, R220, 0x57, RZ ;  /* 0x00000057dc747824 */ /* 0x000fe200078e02ff */
[----:B------:R-:W-:Y:S01]  /*c2a0*/  F2FP.SATFINITE.E4M3.F32.PACK_AB_MERGE_C R199, R48, R199, RZ ;  /* 0x000000c730c7723e */ /* 0x000fe200048070ff */
        /* <DEDUP_REMOVED lines=9> */
[----:B------:R-:W-:Y:S01]  /*c340*/  IADD3 R18, P1, PT, R32, R171, RZ ;  /* 0x000000ab20127210 */ /* 0x000fe20007f3e0ff */
[----:B------:R-:W-:Y:S01]  /*c350*/  IMAD R118, R220, 0x58, RZ ;  /* 0x00000058dc767824 */ /* 0x000fe200078e02ff */
[-C--:B------:R-:W-:Y:S01]  /*c360*/  LEA.HI.X.SX32 R7, R20, R183.reuse, 0x1, P2 ;  /* 0x000000b714077211 */ /* 0x080fe200010f0eff */
[----:B------:R-:W-:Y:S01]  /*c370*/  IMAD R120, R220, 0x59, RZ ;  /* 0x00000059dc787824 */ /* 0x000fe200078e02ff */
[-C--:B------:R-:W-:Y:S01]  /*c380*/  LEA.HI.X.SX32 R9, R22, R183.reuse, 0x1, P3 ;  /* 0x000000b716097211 */ /* 0x080fe200018f0eff */
[----:B------:R-:W-:Y:S01]  /*c390*/  IMAD R122, R220, 0x5a, RZ ;  /* 0x0000005adc7a7824 */ /* 0x000fe200078e02ff */
[-C--:B------:R-:W-:Y:S01]  /*c3a0*/  LEA.HI.X.SX32 R11, R24, R183.reuse, 0x1, P4 ;  /* 0x000000b7180b7211 */ /* 0x080fe200020f0eff */
[----:B------:R-:W-:Y:S01]  /*c3b0*/  IMAD R124, R220, 0x5b, RZ ;  /* 0x0000005bdc7c7824 */ /* 0x000fe200078e02ff */
[-C--:B------:R-:W-:Y:S01]  /*c3c0*/  LEA.HI.X.SX32 R13, R26, R183.reuse, 0x1, P5 ;  /* 0x000000b71a0d7211 */ /* 0x080fe200028f0eff */
[----:B------:R-:W-:Y:S01]  /*c3d0*/  IMAD R126, R220, 0x5c, RZ ;  /* 0x0000005cdc7e7824 */ /* 0x000fe200078e02ff */
[----:B------:R-:W-:Y:S01]  /*c3e0*/  LEA.HI.X.SX32 R15, R28, R183, 0x1, P6 ;  /* 0x000000b71c0f7211 */ /* 0x000fe200030f0eff */
[----:B------:R-:W-:Y:S01]  /*c3f0*/  IMAD R128, R220, 0x5d, RZ ;  /* 0x0000005ddc807824 */ /* 0x000fe200078e02ff */
[-C--:B------:R-:W-:Y:S01]  /*c400*/  IADD3 R20, P2, PT, R34, R171.reuse, RZ ;  /* 0x000000ab22147210 */ /* 0x080fe20007f5e0ff */
[----:B------:R-:W-:Y:S01]  /*c410*/  IMAD R130, R220, 0x5e, RZ ;  /* 0x0000005edc827824 */ /* 0x000fe200078e02ff */
[-C--:B------:R-:W-:Y:S01]  /*c420*/  IADD3 R22, P3, PT, R36, R171.reuse, RZ ;  /* 0x000000ab24167210 */ /* 0x080fe20007f7e0ff */
[----:B------:R-:W-:Y:S01]  /*c430*/  IMAD R132, R220, 0x5f, RZ ;  /* 0x0000005fdc847824 */ /* 0x000fe200078e02ff */
[-C--:B------:R-:W-:Y:S01]  /*c440*/  IADD3 R24, P4, PT, R38, R171.reuse, RZ ;  /* 0x000000ab26187210 */ /* 0x080fe20007f9e0ff */
[----:B------:R-:W-:Y:S01]  /*c450*/  IMAD R134, R220, 0x60, RZ ;  /* 0x00000060dc867824 */ /* 0x000fe200078e02ff */
[-C--:B------:R-:W-:Y:S01]  /*c460*/  IADD3 R26, P5, PT, R40, R171.reuse, RZ ;  /* 0x000000ab281a7210 */ /* 0x080fe20007fbe0ff */
[----:B------:R-:W-:Y:S01]  /*c470*/  IMAD R138, R220, 0x62, RZ ;  /* 0x00000062dc8a7824 */ /* 0x000fe200078e02ff */
[----:B------:R-:W-:Y:S01]  /*c480*/  IADD3 R28, P6, PT, R42, R171, RZ ;  /* 0x000000ab2a1c7210 */ /* 0x000fe20007fde0ff */
        /* <DEDUP_REMOVED lines=20> */
[----:B------:R-:W-:Y:S01]  /*c5d0*/  IMAD.SHL.U32 R70, R220, 0x40, RZ ;  /* 0x00000040dc467824 */ /* 0x000fe200078e00ff */
        /* <DEDUP_REMOVED lines=63> */
[----:B------:R-:W0:Y:S01]  /*c9d0*/  LDCU UR4, c[0x0][0x3ec] ;  /* 0x00007d80ff0477ac */ /* 0x000e220008000800 */
[----:B------:R-:W-:Y:S01]  /*c9e0*/  F2FP.SATFINITE.E4M3.F32.PACK_AB_MERGE_C R217, R86, R217, RZ ;  /* 0x000000d956d9723e */ /* 0x000fe200048070ff */
[----:B------:R-:W-:Y:S01]  /*c9f0*/  IMAD R86, R220, 0x48, RZ ;  /* 0x00000048dc567824 */ /* 0x000fe200078e02ff */
[----:B------:R-:W-:-:S02]  /*ca00*/  LEA.HI.X.SX32 R45, R58, R183, 0x1, P0 ;  /* 0x000000b73a2d7211 */ /* 0x000fc400000f0eff */
[----:B------:R-:W-:Y:S02]  /*ca10*/  IADD3 R58, P0, PT, R72, R171, RZ ;  /* 0x000000ab483a7210 */ /* 0x000fe40007f1e0ff */
[----:B------:R-:W-:Y:S02]  /*ca20*/  F2FP.SATFINITE.E4M3.F32.PACK_AB_MERGE_C R204, R53, R204, RZ ;  /* 0x000000cc35cc723e */ /* 0x000fe400048070ff */
[----:B------:R-:W-:Y:S02]  /*ca30*/  F2FP.SATFINITE.E4M3.F32.PACK_AB_MERGE_C R202, R55, R202, RZ ;  /* 0x000000ca37ca723e */ /* 0x000fe400048070ff */
[----:B------:R-:W-:Y:S02]  /*ca40*/  F2FP.SATFINITE.E4M3.F32.PACK_AB_MERGE_C R200, R57, R200, RZ ;  /* 0x000000c839c8723e */ /* 0x000fe400048070ff */
[----:B------:R-:W-:Y:S01]  /*ca50*/  F2FP.SATFINITE.E4M3.F32.PACK_AB_MERGE_C R215, R88, R215, RZ ;  /* 0x000000d758d7723e */ /* 0x000fe200048070ff */
[----:B------:R-:W-:Y:S01]  /*ca60*/  IMAD R88, R220, 0x49, RZ ;  /* 0x00000049dc587824 */ /* 0x000fe200078e02ff */
[----:B------:R-:W-:-:S02]  /*ca70*/  LEA.HI.X.SX32 R47, R60, R183, 0x1, P1 ;  /* 0x000000b73c2f7211 */ /* 0x000fc400008f0eff */
        /* <DEDUP_REMOVED lines=11> */
[----:B0-----:R-:W-:Y:S01]  /*cb30*/  UIMAD UR4, UR7, UR4, URZ ;  /* 0x00000004070472a4 */ /* 0x001fe2000f8e02ff */
[----:B------:R-:W-:-:S02]  /*cb40*/  LEA.HI.X.SX32 R49, R62, R183, 0x1, P2 ;  /* 0x000000b73e317211 */ /* 0x000fc400010f0eff */
[-C--:B------:R-:W-:Y:S01]  /*cb50*/  LEA.HI.X.SX32 R51, R64, R183.reuse, 0x1, P3 ;  /* 0x000000b740337211 */ /* 0x080fe200018f0eff */
[----:B------:R-:W-:Y:S01]  /*cb60*/  USHF.L.U32 UR6, UR4, 0x2, URZ ;  /* 0x0000000204067899 */ /* 0x000fe200080006ff */
[-C--:B------:R-:W-:Y:S01]  /*cb70*/  LEA.HI.X.SX32 R53, R66, R183.reuse, 0x1, P4 ;  /* 0x000000b742357211 */ /* 0x080fe200020f0eff */
[----:B------:R-:W-:Y:S01]  /*cb80*/  UIMAD.WIDE UR4, UR4, 0x4, URZ ;  /* 0x00000004040478a5 */ /* 0x000fe2000f8e02ff */
[-C--:B------:R-:W-:Y:S02]  /*cb90*/  LEA.HI.X.SX32 R55, R68, R183.reuse, 0x1, P5 ;  /* 0x000000b744377211 */ /* 0x080fe400028f0eff */
[----:B------:R-:W-:Y:S02]  /*cba0*/  LEA.HI.X.SX32 R57, R70, R183, 0x1, P6 ;  /* 0x000000b746397211 */ /* 0x000fe400030f0eff */
[----:B------:R-:W-:Y:S02]  /*cbb0*/  F2FP.SATFINITE.E4M3.F32.PACK_AB_MERGE_C R198, R59, R198, RZ ;  /* 0x000000c63bc6723e */ /* 0x000fe400048070ff */
[----:B------:R-:W-:-:S02]  /*cbc0*/  IADD3 R62, P2, PT, R76, R171, RZ ;  /* 0x000000ab4c3e7210 */ /* 0x000fc40007f5e0ff */
[-C--:B------:R-:W-:Y:S02]  /*cbd0*/  IADD3 R64, P3, PT, R78, R171.reuse, RZ ;  /* 0x000000ab4e407210 */ /* 0x080fe40007f7e0ff */
[-C--:B------:R-:W-:Y:S02]  /*cbe0*/  IADD3 R66, P4, PT, R80, R171.reuse, RZ ;  /* 0x000000ab50427210 */ /* 0x080fe40007f9e0ff */
[-C--:B------:R-:W-:Y:S02]  /*cbf0*/  IADD3 R68, P5, PT, R82, R171.reuse, RZ ;  /* 0x000000ab52447210 */ /* 0x080fe40007fbe0ff */
[----:B------:R-:W-:Y:S02]  /*cc00*/  IADD3 R70, P6, PT, R84, R171, RZ ;  /* 0x000000ab54467210 */ /* 0x000fe40007fde0ff */
[----:B------:R-:W-:Y:S01]  /*cc10*/  F2FP.SATFINITE.E4M3.F32.PACK_AB_MERGE_C R201, R100, R201, RZ ;  /* 0x000000c964c9723e */ /* 0x000fe200048070ff */
[----:B------:R-:W-:Y:S01]  /*cc20*/  IMAD R100, R220, 0x4f, RZ ;  /* 0x0000004fdc647824 */ /* 0x000fe200078e02ff */
[----:B------:R-:W-:-:S02]  /*cc30*/  LEA.HI.X.SX32 R59, R72, R183, 0x1, P0 ;  /* 0x000000b7483b7211 */ /* 0x000fc400000f0eff */
[----:B------:R-:W-:Y:S02]  /*cc40*/  F2FP.SATFINITE.E4M3.F32.PACK_AB_MERGE_C R196, R61, R196, RZ ;  /* 0x000000c43dc4723e */ /* 0x000fe400048070ff */
[----:B------:R-:W-:Y:S02]  /*cc50*/  IADD3 R72, P0, PT, R86, R171, RZ ;  /* 0x000000ab56487210 */ /* 0x000fe40007f1e0ff */
[----:B------:R-:W-:Y:S02]  /*cc60*/  F2FP.SATFINITE.E4M3.F32.PACK_AB_MERGE_C R194, R63, R194, RZ ;  /* 0x000000c23fc2723e */ /* 0x000fe400048070ff */
[----:B------:R-:W-:Y:S02]  /*cc70*/  F2FP.SATFINITE.E4M3.F32.PACK_AB_MERGE_C R192, R65, R192, RZ ;  /* 0x000000c041c0723e */ /* 0x000fe400048070ff */
[----:B------:R-:W-:Y:S02]  /*cc80*/  F2FP.SATFINITE.E4M3.F32.PACK_AB_MERGE_C R190, R67, R190, RZ ;  /* 0x000000be43be723e */ /* 0x000fe400048070ff */
[----:B------:R-:W-:-:S02]  /*cc90*/  F2FP.SATFINITE.E4M3.F32.PACK_AB_MERGE_C R188, R69, R188, RZ ;  /* 0x000000bc45bc723e */ /* 0x000fc400048070ff */
[----:B------:R-:W-:Y:S02]  /*cca0*/  F2FP.SATFINITE.E4M3.F32.PACK_AB_MERGE_C R186, R71, R186, RZ ;  /* 0x000000ba47ba723e */ /* 0x000fe400048070ff */
[----:B------:R-:W-:Y:S01]  /*ccb0*/  F2FP.SATFINITE.E4M3.F32.PACK_AB_MERGE_C R189, R102, R189, RZ ;  /* 0x000000bd66bd723e */ /* 0x000fe200048070ff */
[----:B------:R-:W-:Y:S01]  /*ccc0*/  IMAD R102, R220, 0x50, RZ ;  /* 0x00000050dc667824 */ /* 0x000fe200078e02ff */
[----:B------:R-:W-:Y:S02]  /*ccd0*/  LEA.HI.X.SX32 R61, R74, R183, 0x1, P1 ;  /* 0x000000b74a3d7211 */ /* 0x000fe400008f0eff */
        /* <DEDUP_REMOVED lines=8> */
[----:B------:R-:W-:-:S02]  /*cd60*/  LEA.HI.X.SX32 R63, R76, R183, 0x1, P2 ;  /* 0x000000b74c3f7211 */ /* 0x000fc400010f0eff */
[-C--:B------:R-:W-:Y:S02]  /*cd70*/  LEA.HI.X.SX32 R65, R78, R183.reuse, 0x1, P3 ;  /* 0x000000b74e417211 */ /* 0x080fe400018f0eff */
[-C--:B------:R-:W-:Y:S02]  /*cd80*/  LEA.HI.X.SX32 R67, R80, R183.reuse, 0x1, P4 ;  /* 0x000000b750437211 */ /* 0x080fe400020f0eff */
        /* <DEDUP_REMOVED lines=8> */
[----:B------:R-:W-:Y:S02]  /*ce10*/  LEA.HI.X.SX32 R73, R86, R183, 0x1, P0 ;  /* 0x000000b756497211 */ /* 0x000fe400000f0eff */
[----:B------:R-:W-:-:S02]  /*ce20*/  IADD3 R86, P0, PT, R100, R171, RZ ;  /* 0x000000ab64567210 */ /* 0x000fc40007f1e0ff */
[----:B------:R-:W-:Y:S02]  /*ce30*/  LEA.HI.X.SX32 R75, R88, R183, 0x1, P1 ;  /* 0x000000b7584b7211 */ /* 0x000fe400008f0eff */
[----:B------:R-:W-:Y:S02]  /*ce40*/  IADD3 R88, P1, PT, R102, R171, RZ ;  /* 0x000000ab66587210 */ /* 0x000fe40007f3e0ff */
[-C--:B------:R-:W-:Y:S02]  /*ce50*/  LEA.HI.X.SX32 R77, R90, R183.reuse, 0x1, P2 ;  /* 0x000000b75a4d7211 */ /* 0x080fe400010f0eff */
[-C--:B------:R-:W-:Y:S02]  /*ce60*/  LEA.HI.X.SX32 R79, R92, R183.reuse, 0x1, P3 ;  /* 0x000000b75c4f7211 */ /* 0x080fe400018f0eff */
[-C--:B------:R-:W-:Y:S02]  /*ce70*/  LEA.HI.X.SX32 R81, R94, R183.reuse, 0x1, P4 ;  /* 0x000000b75e517211 */ /* 0x080fe400020f0eff */
[----:B------:R-:W-:-:S02]  /*ce80*/  LEA.HI.X.SX32 R83, R96, R183, 0x1, P5 ;  /* 0x000000b760537211 */ /* 0x000fc400028f0eff */
[----:B------:R-:W-:Y:S02]  /*ce90*/  LEA.HI.X.SX32 R85, R98, R183, 0x1, P6 ;  /* 0x000000b762557211 */ /* 0x000fe400030f0eff */
[-C--:B------:R-:W-:Y:S02]  /*cea0*/  IADD3 R90, P2, PT, R104, R171.reuse, RZ ;  /* 0x000000ab685a7210 */ /* 0x080fe40007f5e0ff */
[-C--:B------:R-:W-:Y:S02]  /*ceb0*/  IADD3 R92, P3, PT, R106, R171.reuse, RZ ;  /* 0x000000ab6a5c7210 */ /* 0x080fe40007f7e0ff */
[-C--:B------:R-:W-:Y:S02]  /*cec0*/  IADD3 R94, P4, PT, R108, R171.reuse, RZ ;  /* 0x000000ab6c5e7210 */ /* 0x080fe40007f9e0ff */
[-C--:B------:R-:W-:Y:S02]  /*ced0*/  IADD3 R96, P5, PT, R110, R171.reuse, RZ ;  /* 0x000000ab6e607210 */ /* 0x080fe40007fbe0ff */
[----:B------:R-:W-:-:S02]  /*cee0*/  IADD3 R98, P6, PT, R112, R171, RZ ;  /* 0x000000ab70627210 */ /* 0x000fc40007fde0ff */
[----:B------:R-:W-:Y:S02]  /*cef0*/  LEA.HI.X.SX32 R87, R100, R183, 0x1, P0 ;  /* 0x000000b764577211 */ /* 0x000fe400000f0eff */
[----:B------:R-:W-:Y:S02]  /*cf00*/  IADD3 R100, P0, PT, R114, R171, RZ ;  /* 0x000000ab72647210 */ /* 0x000fe40007f1e0ff */
[----:B------:R-:W-:Y:S02]  /*cf10*/  LEA.HI.X.SX32 R89, R102, R183, 0x1, P1 ;  /* 0x000000b766597211 */ /* 0x000fe400008f0eff */
[----:B------:R-:W-:Y:S02]  /*cf20*/  IADD3 R102, P1, PT, R116, R171, RZ ;  /* 0x000000ab74667210 */ /* 0x000fe40007f3e0ff */
[-C--:B------:R-:W-:Y:S02]  /*cf30*/  LEA.HI.X.SX32 R91, R104, R183.reuse, 0x1, P2 ;  /* 0x000000b7685b7211 */ /* 0x080fe400010f0eff */
[----:B------:R-:W-:-:S02]  /*cf40*/  LEA.HI.X.SX32 R93, R106, R183, 0x1, P3 ;  /* 0x000000b76a5d7211 */ /* 0x000fc400018f0eff */
[-C--:B------:R-:W-:Y:S02]  /*cf50*/  LEA.HI.X.SX32 R95, R108, R183.reuse, 0x1, P4 ;  /* 0x000000b76c5f7211 */ /* 0x080fe400020f0eff */
[-C--:B------:R-:W-:Y:S02]  /*cf60*/  LEA.HI.X.SX32 R97, R110, R183.reuse, 0x1, P5 ;  /* 0x000000b76e617211 */ /* 0x080fe400028f0eff */
[----:B------:R-:W-:Y:S02]  /*cf70*/  LEA.HI.X.SX32 R99, R112, R183, 0x1, P6 ;  /* 0x000000b770637211 */ /* 0x000fe400030f0eff */
[-C--:B------:R-:W-:Y:S02]  /*cf80*/  IADD3 R104, P2, PT, R118, R171.reuse, RZ ;  /* 0x000000ab76687210 */ /* 0x080fe40007f5e0ff */
[-C--:B------:R-:W-:Y:S02]  /*cf90*/  IADD3 R106, P3, PT, R120, R171.reuse, RZ ;  /* 0x000000ab786a7210 */ /* 0x080fe40007f7e0ff */
[----:B------:R-:W-:-:S02]  /*cfa0*/  IADD3 R108, P4, PT, R122, R171, RZ ;  /* 0x000000ab7a6c7210 */ /* 0x000fc40007f9e0ff */
[-C--:B------:R-:W-:Y:S02]  /*cfb0*/  IADD3 R110, P5, PT, R124, R171.reuse, RZ ;  /* 0x000000ab7c6e7210 */ /* 0x080fe40007fbe0ff */
[----:B------:R-:W-:Y:S02]  /*cfc0*/  IADD3 R112, P6, PT, R126, R171, RZ ;  /* 0x000000ab7e707210 */ /* 0x000fe40007fde0ff */
[----:B------:R-:W-:Y:S02]  /*cfd0*/  LEA.HI.X.SX32 R101, R114, R183, 0x1, P0 ;  /* 0x000000b772657211 */ /* 0x000fe400000f0eff */
[----:B------:R-:W-:Y:S02]  /*cfe0*/  IADD3 R114, P0, PT, R128, R171, RZ ;  /* 0x000000ab80727210 */ /* 0x000fe40007f1e0ff */
[----:B------:R-:W-:Y:S02]  /*cff0*/  LEA.HI.X.SX32 R103, R116, R183, 0x1, P1 ;  /* 0x000000b774677211 */ /* 0x000fe400008f0eff */
[----:B------:R-:W-:-:S02]  /*d000*/  IADD3 R116, P1, PT, R130, R171, RZ ;  /* 0x000000ab82747210 */ /* 0x000fc40007f3e0ff */
[-C--:B------:R-:W-:Y:S02]  /*d010*/  LEA.HI.X.SX32 R105, R118, R183.reuse, 0x1, P2 ;  /* 0x000000b776697211 */ /* 0x080fe400010f0eff */
[-C--:B------:R-:W-:Y:S02]  /*d020*/  LEA.HI.X.SX32 R107, R120, R183.reuse, 0x1, P3 ;  /* 0x000000b7786b7211 */ /* 0x080fe400018f0eff */
[-C--:B------:R-:W-:Y:S02]  /*d030*/  LEA.HI.X.SX32 R109, R122, R183.reuse, 0x1, P4 ;  /* 0x000000b77a6d7211 */ /* 0x080fe400020f0eff */
[-C--:B------:R-:W-:Y:S02]  /*d040*/  LEA.HI.X.SX32 R111, R124, R183.reuse, 0x1, P5 ;  /* 0x000000b77c6f7211 */ /* 0x080fe400028f0eff */
[----:B------:R-:W-:Y:S02]  /*d050*/  LEA.HI.X.SX32 R113, R126, R183, 0x1, P6 ;  /* 0x000000b77e717211 */ /* 0x000fe400030f0eff */
        /* <DEDUP_REMOVED lines=49> */
[----:B------:R-:W-:Y:S02]  /*d370*/  PRMT R0, R0, 0x9910, RZ ;  /* 0x0000991000007816 */ /* 0x000fe400000000ff */
[----:B------:R-:W-:Y:S02]  /*d380*/  LEA.HI.X.SX32 R159, R172, R183, 0x1, P1 ;  /* 0x000000b7ac9f7211 */ /* 0x000fe400008f0eff */
[----:B------:R-:W-:Y:S02]  /*d390*/  IADD3 R172, P1, PT, R210, R171, RZ ;  /* 0x000000abd2ac7210 */ /* 0x000fe40007f3e0ff */
[-C--:B------:R-:W-:Y:S02]  /*d3a0*/  LEA.HI.X.SX32 R161, R174, R183.reuse, 0x1, P2 ;  /* 0x000000b7aea17211 */ /* 0x080fe400010f0eff */
[-C--:B------:R-:W-:Y:S02]  /*d3b0*/  LEA.HI.X.SX32 R163, R176, R183.reuse, 0x1, P3 ;  /* 0x000000b7b0a37211 */ /* 0x080fe400018f0eff */
[----:B------:R-:W-:-:S02]  /*d3c0*/  LEA.HI.X.SX32 R165, R178, R183, 0x1, P4 ;  /* 0x000000b7b2a57211 */ /* 0x000fc400020f0eff */
[-C--:B------:R-:W-:Y:S02]  /*d3d0*/  LEA.HI.X.SX32 R167, R180, R183.reuse, 0x1, P5 ;  /* 0x000000b7b4a77211 */ /* 0x080fe400028f0eff */
[----:B------:R-:W-:Y:S02]  /*d3e0*/  LEA.HI.X.SX32 R169, R182, R183, 0x1, P6 ;  /* 0x000000b7b6a97211 */ /* 0x000fe400030f0eff */
[-C--:B------:R-:W-:Y:S02]  /*d3f0*/  IADD3 R174, P2, PT, R212, R171.reuse, RZ ;  /* 0x000000abd4ae7210 */ /* 0x080fe40007f5e0ff */
[-C--:B------:R-:W-:Y:S02]  /*d400*/  IADD3 R176, P3, PT, R214, R171.reuse, RZ ;  /* 0x000000abd6b07210 */ /* 0x080fe40007f7e0ff */
[-C--:B------:R-:W-:Y:S02]  /*d410*/  IADD3 R178, P4, PT, R216, R171.reuse, RZ ;  /* 0x000000abd8b27210 */ /* 0x080fe40007f9e0ff */
[----:B------:R-:W-:-:S02]  /*d420*/  IADD3 R180, P5, PT, R218, R171, RZ ;  /* 0x000000abdab47210 */ /* 0x000fc40007fbe0ff */
[----:B------:R-:W-:Y:S02]  /*d430*/  IADD3 R182, P6, PT, R220, R171, RZ ;  /* 0x000000abdcb67210 */ /* 0x000fe40007fde0ff */
[-C--:B------:R-:W-:Y:S02]  /*d440*/  LEA.HI.X.SX32 R171, R208, R183.reuse, 0x1, P0 ;  /* 0x000000b7d0ab7211 */ /* 0x080fe400000f0eff */
[----:B------:R-:W-:Y:S02]  /*d450*/  SHF.R.S32.HI R0, RZ, 0x8, R0 ;  /* 0x00000008ff007819 */ /* 0x000fe40000011400 */
[----:B------:R-:W-:Y:S02]  /*d460*/  PRMT R208, R191, 0x9910, RZ ;  /* 0x00009910bfd07816 */ /* 0x000fe400000000ff */
[----:B------:R-:W-:Y:S01]  /*d470*/  LEA.HI.X.SX32 R173, R210, R183, 0x1, P1 ;  /* 0x000000b7d2ad7211 */ /* 0x000fe200008f0eff */
[----:B------:R0:W-:Y:S01]  /*d480*/  STG.E.U8 desc[UR30][R2.64], R0 ;  /* 0x0000000002007986 */ /* 0x0001e2000c10111e */
[----:B------:R-:W-:-:S02]  /*d490*/  PRMT R210, R185, 0x9910, RZ ;  /* 0x00009910b9d27816 */ /* 0x000fc400000000ff */
[-C--:B------:R-:W-:Y:S01]  /*d4a0*/  LEA.HI.X.SX32 R175, R212, R183.reuse, 0x1, P2 ;  /* 0x000000b7d4af7211 */ /* 0x080fe200010f0eff */
[----:B------:R1:W-:Y:S01]  /*d4b0*/  STG.E.U8 desc[UR30][R4.64], R191 ;  /* 0x000000bf04007986 */ /* 0x0003e2000c10111e */
[----:B------:R-:W-:Y:S02]  /*d4c0*/  SHF.R.S32.HI R208, RZ, 0x8, R208 ;  /* 0x00000008ffd07819 */ /* 0x000fe400000114d0 */
[----:B------:R-:W-:Y:S02]  /*d4d0*/  PRMT R212, R195, 0x9910, RZ ;  /* 0x00009910c3d47816 */ /* 0x000fe400000000ff */
[----:B------:R-:W-:Y:S01]  /*d4e0*/  SHF.R.S32.HI R210, RZ, 0x8, R210 ;  /* 0x00000008ffd27819 */ /* 0x000fe200000114d2 */
[----:B------:R2:W-:Y:S01]  /*d4f0*/  STG.E.U8 desc[UR30][R6.64], R208 ;  /* 0x000000d006007986 */ /* 0x0005e2000c10111e */
[----:B------:R-:W-:Y:S02]  /*d500*/  LEA.HI.X.SX32 R177, R214, R183, 0x1, P3 ;  /* 0x000000b7d6b17211 */ /* 0x000fe400018f0eff */
[----:B0-----:R-:W-:Y:S01]  /*d510*/  PRMT R0, R199, 0x9910, RZ ;  /* 0x00009910c7007816 */ /* 0x001fe200000000ff */
[----:B------:R-:W-:Y:S01]  /*d520*/  STG.E.U8 desc[UR30][R8.64], R185 ;  /* 0x000000b908007986 */ /* 0x000fe2000c10111e */
[----:B------:R-:W-:-:S02]  /*d530*/  SHF.R.S32.HI R3, RZ, 0x8, R212 ;  /* 0x00000008ff037819 */ /* 0x000fc400000114d4 */
[----:B-1----:R-:W-:Y:S01]  /*d540*/  MOV R5, R0 ;  /* 0x0000000000057202 */ /* 0x002fe20000000f00 */
[----:B------:R0:W-:Y:S01]  /*d550*/  STG.E.U8 desc[UR30][R10.64], R210 ;  /* 0x000000d20a007986 */ /* 0x0001e2000c10111e */
[----:B------:R-:W-:Y:S02]  /*d560*/  PRMT R0, R204, 0x9910, RZ ;  /* 0x00009910cc007816 */ /* 0x000fe400000000ff */
[----:B------:R-:W-:Y:S01]  /*d570*/  PRMT R2, R202, 0x9910, RZ ;  /* 0x00009910ca027816 */ /* 0x000fe200000000ff */
[----:B------:R-:W-:Y:S01]  /*d580*/  STG.E.U8 desc[UR30][R12.64], R195 ;  /* 0x000000c30c007986 */ /* 0x000fe2000c10111e */
[----:B------:R-:W-:Y:S02]  /*d590*/  SHF.R.S32.HI R5, RZ, 0x8, R5 ;  /* 0x00000008ff057819 */ /* 0x000fe40000011405 */
[----:B--2---:R-:W-:Y:S01]  /*d5a0*/  PRMT R7, R203, 0x9910, RZ ;  /* 0x00009910cb077816 */ /* 0x004fe200000000ff */
[----:B------:R1:W-:Y:S01]  /*d5b0*/  STG.E.U8 desc[UR30][R14.64], R3 ;  /* 0x000000030e007986 */ /* 0x0003e2000c10111e */
[----:B------:R-:W-:-:S02]  /*d5c0*/  PRMT R4, R187, 0x9910, RZ ;  /* 0x00009910bb047816 */ /* 0x000fc400000000ff */
[----:B------:R-:W-:Y:S01]  /*d5d0*/  SHF.R.S32.HI R7, RZ, 0x8, R7 ;  /* 0x00000008ff077819 */ /* 0x000fe20000011407 */
[----:B------:R-:W-:Y:S01]  /*d5e0*/  STG.E.U8 desc[UR30][R16.64], R199 ;  /* 0x000000c710007986 */ /* 0x000fe2000c10111e */
[----:B0-----:R-:W0:Y:S01]  /*d5f0*/  LDC.64 R10, c[0x0][0x3a0] ;  /* 0x0000e800ff0a7b82 */ /* 0x001e220000000a00 */
[----:B------:R-:W-:Y:S02]  /*d600*/  SHF.L.U32 R9, R222, 0x2, RZ ;  /* 0x00000002de097819 */ /* 0x000fe400000006ff */
[----:B------:R2:W-:Y:S01]  /*d610*/  STG.E.U8 desc[UR30][R18.64], R5 ;  /* 0x0000000512007986 */ /* 0x0005e2000c10111e */
[-C--:B------:R-:W-:Y:S02]  /*d620*/  LEA.HI.X.SX32 R179, R216, R183.reuse, 0x1, P4 ;  /* 0x000000b7d8b37211 */ /* 0x080fe400020f0eff */
[-C--:B------:R-:W-:Y:S01]  /*d630*/  LEA.HI.X.SX32 R181, R218, R183.reuse, 0x1, P5 ;  /* 0x000000b7dab57211 */ /* 0x080fe200028f0eff */
[----:B------:R-:W-:Y:S01]  /*d640*/  STG.E.U8 desc[UR30][R20.64], R203 ;  /* 0x000000cb14007986 */ /* 0x000fe2000c10111e */
[----:B-1----:R-:W-:Y:S01]  /*d650*/  SHF.R.S32.HI R3, RZ, 0x8, R0 ;  /* 0x00000008ff037819 */ /* 0x002fe20000011400 */
[----:B------:R-:W-:Y:S01]  /*d660*/  IMAD.MOV.U32 R0, RZ, RZ, R2 ;  /* 0x000000ffff007224 */ /* 0x000fe200078e0002 */
[----:B------:R-:W-:Y:S01]  /*d670*/  PRMT R2, R200, 0x9910, RZ ;  /* 0x00009910c8027816 */ /* 0x000fe200000000ff */
[----:B------:R1:W-:Y:S01]  /*d680*/  STG.E.U8 desc[UR30][R22.64], R7 ;  /* 0x0000000716007986 */ /* 0x0003e2000c10111e */
[----:B------:R-:W-:-:S02]  /*d690*/  LEA.HI.X.SX32 R183, R220, R183, 0x1, P6 ;  /* 0x000000b7dcb77211 */ /* 0x000fc400030f0eff */
[----:B--2---:R-:W-:Y:S01]  /*d6a0*/  SHF.R.S32.HI R5, RZ, 0x8, R0 ;  /* 0x00000008ff057819 */ /* 0x004fe20000011400 */
[----:B------:R-:W-:Y:S01]  /*d6b0*/  STG.E.U8 desc[UR30][R24.64], R204 ;  /* 0x000000cc18007986 */ /* 0x000fe2000c10111e */
[----:B------:R-:W-:Y:S02]  /*d6c0*/  MOV R0, R2 ;  /* 0x0000000200007202 */ /* 0x000fe40000000f00 */
[----:B------:R-:W-:Y:S01]  /*d6d0*/  PRMT R2, R198, 0x9910, RZ ;  /* 0x00009910c6027816 */ /* 0x000fe200000000ff */
[----:B------:R2:W-:Y:S01]  /*d6e0*/  STG.E.U8 desc[UR30][R26.64], R3 ;  /* 0x000000031a007986 */ /* 0x0005e2000c10111e */
[----:B-1----:R-:W-:-:S03]  /*d6f0*/  SHF.R.S32.HI R7, RZ, 0x8, R0 ;  /* 0x00000008ff077819 */ /* 0x002fc60000011400 */
[----:B------:R-:W-:Y:S01]  /*d700*/  IMAD.MOV.U32 R0, RZ, RZ, R2 ;  /* 0x000000ffff007224 */ /* 0x000fe200078e0002 */
[----:B------:R-:W-:Y:S01]  /*d710*/  PRMT R2, R196, 0x9910, RZ ;  /* 0x00009910c4027816 */ /* 0x000fe200000000ff */
[----:B------:R-:W-:Y:S04]  /*d720*/  STG.E.U8 desc[UR30][R28.64], R202 ;  /* 0x000000ca1c007986 */ /* 0x000fe8000c10111e */
[----:B------:R1:W-:Y:S01]  /*d730*/  STG.E.U8 desc[UR30][R30.64], R5 ;  /* 0x000000051e007986 */ /* 0x0003e2000c10111e */
[----:B--2---:R-:W-:Y:S02]  /*d740*/  SHF.R.S32.HI R3, RZ, 0x8, R0 ;  /* 0x00000008ff037819 */ /* 0x004fe40000011400 */
[----:B------:R-:W-:Y:S01]  /*d750*/  MOV R0, R2 ;  /* 0x0000000200007202 */ /* 0x000fe20000000f00 */
[----:B------:R-:W-:Y:S01]  /*d760*/  STG.E.U8 desc[UR30][R32.64], R200 ;  /* 0x000000c820007986 */ /* 0x000fe2000c10111e */
[----:B------:R-:W-:-:S03]  /*d770*/  PRMT R2, R194, 0x9910, RZ ;  /* 0x00009910c2027816 */ /* 0x000fc600000000ff */
[----:B------:R2:W-:Y:S01]  /*d780*/  STG.E.U8 desc[UR30][R34.64], R7 ;  /* 0x0000000722007986 */ /* 0x0005e2000c10111e */
[----:B-1----:R-:W-:Y:S01]  /*d790*/  SHF.R.S32.HI R5, RZ, 0x8, R0 ;  /* 0x00000008ff057819 */ /* 0x002fe20000011400 */
        /* <DEDUP_REMOVED lines=59> */
[----:B-1----:R-:W-:-:S03]  /*db50*/  SHF.R.S32.HI R5, RZ, 0x8, R0 ;  /* 0x00000008ff057819 */ /* 0x002fc60000011400 */
[----:B------:R-:W-:Y:S01]  /*db60*/  STG.E.U8 desc[UR30][R84.64], R243 ;  /* 0x000000f354007986 */ /* 0x000fe2000c10111e */
[----:B------:R-:W-:Y:S02]  /*db70*/  MOV R0, R2 ;  /* 0x0000000200007202 */ /* 0x000fe40000000f00 */
[----:B------:R-:W-:Y:S01]  /*db80*/  PRMT R2, R237, 0x9910, RZ ;  /* 0x00009910ed027816 */ /* 0x000fe200000000ff */
[----:B------:R1:W-:Y:S01]  /*db90*/  STG.E.U8 desc[UR30][R86.64], R3 ;  /* 0x0000000356007986 */ /* 0x0003e2000c10111e */
[----:B--2---:R-:W-:-:S03]  /*dba0*/  SHF.R.S32.HI R7, RZ, 0x8, R0 ;  /* 0x00000008ff077819 */ /* 0x004fc60000011400 */
[----:B------:R-:W-:Y:S01]  /*dbb0*/  IMAD.MOV.U32 R0, RZ, RZ, R2 ;  /* 0x000000ffff007224 */ /* 0x000fe200078e0002 */
[----:B------:R-:W-:Y:S01]  /*dbc0*/  PRMT R2, R235, 0x9910, RZ ;  /* 0x00009910eb027816 */ /* 0x000fe200000000ff */
[----:B------:R-:W-:Y:S04]  /*dbd0*/  STG.E.U8 desc[UR30][R88.64], R241 ;  /* 0x000000f158007986 */ /* 0x000fe8000c10111e */
[----:B------:R2:W-:Y:S01]  /*dbe0*/  STG.E.U8 desc[UR30][R90.64], R5 ;  /* 0x000000055a007986 */ /* 0x0005e2000c10111e */
[----:B-1----:R-:W-:Y:S02]  /*dbf0*/  SHF.R.S32.HI R3, RZ, 0x8, R0 ;  /* 0x00000008ff037819 */ /* 0x002fe40000011400 */
[----:B------:R-:W-:Y:S01]  /*dc00*/  MOV R0, R2 ;  /* 0x0000000200007202 */ /* 0x000fe20000000f00 */
[----:B------:R-:W-:Y:S01]  /*dc10*/  STG.E.U8 desc[UR30][R92.64], R239 ;  /* 0x000000ef5c007986 */ /* 0x000fe2000c10111e */
[----:B------:R-:W-:-:S03]  /*dc20*/  PRMT R2, R233, 0x9910, RZ ;  /* 0x00009910e9027816 */ /* 0x000fc600000000ff */
[----:B------:R1:W-:Y:S01]  /*dc30*/  STG.E.U8 desc[UR30][R94.64], R7 ;  /* 0x000000075e007986 */ /* 0x0003e2000c10111e */
[----:B--2---:R-:W-:-:S03]  /*dc40*/  SHF.R.S32.HI R5, RZ, 0x8, R0 ;  /* 0x00000008ff057819 */ /* 0x004fc60000011400 */
        /* <DEDUP_REMOVED lines=76> */
[----:B------:R-:W-:-:S03]  /*e110*/  PRMT R0, R201, 0x9910, RZ ;  /* 0x00009910c9007816 */ /* 0x000fc600000000ff */
[----:B------:R1:W-:Y:S01]  /*e120*/  STG.E.U8 desc[UR30][R158.64], R3 ;  /* 0x000000039e007986 */ /* 0x0003e2000c10111e */
[----:B--2---:R-:W-:-:S03]  /*e130*/  SHF.R.S32.HI R7, RZ, 0x8, R0 ;  /* 0x00000008ff077819 */ /* 0x004fc60000011400 */
[----:B------:R-:W-:Y:S01]  /*e140*/  STG.E.U8 desc[UR30][R160.64], R205 ;  /* 0x000000cda0007986 */ /* 0x000fe2000c10111e */
[----:B------:R-:W-:-:S03]  /*e150*/  PRMT R0, R197, 0x9910, RZ ;  /* 0x00009910c5007816 */ /* 0x000fc600000000ff */
[----:B------:R2:W-:Y:S01]  /*e160*/  STG.E.U8 desc[UR30][R162.64], R5 ;  /* 0x00000005a2007986 */ /* 0x0005e2000c10111e */
[----:B-1----:R-:W-:-:S03]  /*e170*/  MOV R3, R2 ;  /* 0x0000000200037202 */ /* 0x002fc60000000f00 */
[----:B------:R-:W-:Y:S01]  /*e180*/  STG.E.U8 desc[UR30][R164.64], R201 ;  /* 0x000000c9a4007986 */ /* 0x000fe2000c10111e */
[----:B0-----:R-:W-:Y:S02]  /*e190*/  IADD3 R2, P0, P1, R9, UR6, R10 ;  /* 0x0000000609027c10 */ /* 0x001fe4000f91e00a */
[----:B------:R-:W-:Y:S01]  /*e1a0*/  SHF.R.S32.HI R3, RZ, 0x8, R3 ;  /* 0x00000008ff037819 */ /* 0x000fe20000011403 */
[----:B------:R0:W-:Y:S01]  /*e1b0*/  STG.E.U8 desc[UR30][R166.64], R7 ;  /* 0x00000007a6007986 */ /* 0x0001e2000c10111e */
[----:B--2---:R-:W-:-:S03]  /*e1c0*/  SHF.R.S32.HI R5, RZ, 0x8, R0 ;  /* 0x00000008ff057819 */ /* 0x004fc60000011400 */
[----:B------:R-:W-:Y:S01]  /*e1d0*/  STG.E.U8 desc[UR30][R168.64], R189 ;  /* 0x000000bda8007986 */ /* 0x000fe2000c10111e */
[----:B------:R-:W-:-:S03]  /*e1e0*/  PRMT R0, R193, 0x9910, RZ ;  /* 0x00009910c1007816 */ /* 0x000fc600000000ff */
[----:B------:R1:W-:Y:S02]  /*e1f0*/  STG.E.U8 desc[UR30][R170.64], R3 ;  /* 0x00000003aa007986 */ /* 0x0003e4000c10111e */
[----:B0-----:R-:W-:Y:S02]  /*e200*/  IMAD.MOV.U32 R7, RZ, RZ, R0 ;  /* 0x000000ffff077224 */ /* 0x001fe400078e0000 */
[----:B------:R-:W-:Y:S01]  /*e210*/  STG.E.U8 desc[UR30][R172.64], R197 ;  /* 0x000000c5ac007986 */ /* 0x000fe2000c10111e */
[----:B------:R-:W-:-:S03]  /*e220*/  IMAD.HI R0, R222, 0x4, RZ ;  /* 0x00000004de007827 */ /* 0x000fc600078e02ff */
[----:B------:R0:W-:Y:S01]  /*e230*/  STG.E.U8 desc[UR30][R174.64], R5 ;  /* 0x00000005ae007986 */ /* 0x0001e2000c10111e */
[----:B------:R-:W-:Y:S02]  /*e240*/  SHF.R.S32.HI R7, RZ, 0x8, R7 ;  /* 0x00000008ff077819 */ /* 0x000fe40000011407 */
[----:B-1----:R-:W-:Y:S01]  /*e250*/  IADD3.X R3, PT, PT, R0, UR5, R11, P0, P1 ;  /* 0x0000000500037c10 */ /* 0x002fe200087e240b */
[----:B------:R1:W-:Y:S04]  /*e260*/  STG.E.U8 desc[UR30][R176.64], R193 ;  /* 0x000000c1b0007986 */ /* 0x0003e8000c10111e */
[----:B------:R1:W-:Y:S01]  /*e270*/  STG.E.U8 desc[UR30][R178.64], R7 ;  /* 0x00000007b2007986 */ /* 0x0003e2000c10111e */
[----:B0-----:R-:W-:-:S03]  /*e280*/  MOV R5, R4 ;  /* 0x0000000400057202 */ /* 0x001fc60000000f00 */
[----:B------:R1:W-:Y:S01]  /*e290*/  STG.E.U8 desc[UR30][R180.64], R187 ;  /* 0x000000bbb4007986 */ /* 0x0003e2000c10111e */
[----:B------:R-:W-:-:S05]  /*e2a0*/  SHF.R.S32.HI R5, RZ, 0x8, R5 ;  /* 0x00000008ff057819 */ /* 0x000fca0000011405 */
[----:B------:R1:W-:Y:S04]  /*e2b0*/  STG.E.U8 desc[UR30][R182.64], R5 ;  /* 0x00000005b6007986 */ /* 0x0003e8000c10111e */
[----:B------:R1:W-:Y:S01]  /*e2c0*/  STG.E desc[UR30][R2.64], R206 ;  /* 0x000000ce02007986 */ /* 0x0003e2000c10191e */
[----:B------:R-:W-:Y:S06]  /*e2d0*/  BAR.SYNC.DEFER_BLOCKING 0x0 ;  /* 0x0000000000007b1d */ /* 0x000fec0000010000 */
[----:B------:R-:W-:Y:S05]  /*e2e0*/  BRA.U UP0, `(.L_x_19) ;  /* 0x0000000100a07547 */ /* 0x000fea000b800000 */
[----:B------:R-:W0:Y:S01]  /*e2f0*/  S2UR UR5, SR_CgaCtaId ;  /* 0x00000000000579c3 */ /* 0x000e220000008800 */
[----:B------:R-:W-:Y:S01]  /*e300*/  NOP ;  /* 0x0000000000007918 */ /* 0x000fe20000000000 */
[----:B------:R-:W-:Y:S01]  /*e310*/  UMOV UR4, 0x50 ;  /* 0x0000005000047882 */ /* 0x000fe20000000000 */
[----:B------:R-:W-:Y:S02]  /*e320*/  IMAD.U32 R0, RZ, RZ, UR36 ;  /* 0x00000024ff007e24 */ /* 0x000fe4000f8e00ff */
[----:B-1----:R-:W-:Y:S01]  /*e330*/  HFMA2 R3, -RZ, RZ, 0, 1.5199184417724609375e-05 ;  /* 0x000000ffff037431 */ /* 0x002fe200000001ff */
[----:B------:R-:W-:Y:S02]  /*e340*/  MOV R7, 0x1 ;  /* 0x0000000100077802 */ /* 0x000fe40000000f00 */
[----:B------:R-:W-:-:S04]  /*e350*/  LOP3.LUT R0, R0, 0xffff, RZ, 0xc0, !PT ;  /* 0x0000ffff00007812 */ /* 0x000fc800078ec0ff */
[----:B------:R-:W-:-:S05]  /*e360*/  SHF.R.U32.HI R0, RZ, 0x5, R0 ;  /* 0x00000005ff007819 */ /* 0x000fca0000011600 */
[----:B------:R-:W-:Y:S01]  /*e370*/  VIADD R2, R0, 0x10 ;  /* 0x0000001000027836 */ /* 0x000fe20000000000 */
[----:B------:R-:W-:Y:S01]  /*e380*/  SHF.L.U32 R0, R3, R0, RZ ;  /* 0x0000000003007219 */ /* 0x000fe200000006ff */
[----:B0-----:R-:W-:-:S03]  /*e390*/  ULEA UR6, UR5, UR4, 0x18 ;  /* 0x0000000405067291 */ /* 0x001fc6000f8ec0ff */
[----:B------:R-:W-:-:S04]  /*e3a0*/  SHF.L.U32 R3, R7, R2, RZ ;  /* 0x0000000207037219 */ /* 0x000fc800000006ff */
[----:B------:R-:W-:Y:S02]  /*e3b0*/  LOP3.LUT R0, R3, R0, RZ, 0xfc, !PT ;  /* 0x0000000003007212 */ /* 0x000fe400078efcff */
[----:B------:R-:W0:Y:S02]  /*e3c0*/  LDS R5, [UR6] ;  /* 0x00000006ff057984 */ /* 0x000e240008000800 */
[C---:B------:R-:W-:Y:S02]  /*e3d0*/  LOP3.LUT R2, R0.reuse, 0xffff, RZ, 0xc0, !PT ;  /* 0x0000ffff00027812 */ /* 0x040fe400078ec0ff */
[----:B0-----:R-:W-:-:S04]  /*e3e0*/  LOP3.LUT R3, R0, 0xffff, R5, 0x80, !PT ;  /* 0x0000ffff00037812 */ /* 0x001fc800078e8005 */
[----:B------:R-:W-:-:S13]  /*e3f0*/  ISETP.NE.AND P0, PT, R3, R2, PT ;  /* 0x000000020300720c */ /* 0x000fda0003f05270 */
[----:B------:R-:W-:Y:S05]  /*e400*/  @P0 BRA `(.L_x_20) ;  /* 0x0000000000500947 */ /* 0x000fea0003800000 */
[----:B------:R-:W-:Y:S02]  /*e410*/  SHF.R.U32.HI R5, RZ, 0x10, R5 ;  /* 0x00000010ff057819 */ /* 0x000fe40000011605 */
[----:B------:R-:W-:-:S04]  /*e420*/  SHF.R.U32.HI R2, RZ, 0x10, R0 ;  /* 0x00000010ff027819 */ /* 0x000fc80000011600 */
[----:B------:R-:W-:-:S04]  /*e430*/  LOP3.LUT R5, R5, R2, RZ, 0xc0, !PT ;  /* 0x0000000205057212 */ /* 0x000fc800078ec0ff */
[----:B------:R-:W-:-:S13]  /*e440*/  ISETP.NE.AND P0, PT, R5, R2, PT ;  /* 0x000000020500720c */ /* 0x000fda0003f05270 */
[----:B------:R-:W-:Y:S05]  /*e450*/  @P0 BRA `(.L_x_21) ;  /* 0x0000000000300947 */ /* 0x000fea0003800000 */
[----:B------:R-:W-:Y:S01]  /*e460*/  R2UR UR4, R0 ;  /* 0x00000000000472ca */ /* 0x000fe200000e0000 */
[----:B------:R-:W-:Y:S01]  /*e470*/  VOTEU.ANY UR5, UPT, PT ;  /* 0x0000000000057886 */ /* 0x000fe200038e0100 */
[----:B------:R-:W0:Y:S01]  /*e480*/  S2R R0, SR_LANEID ;  /* 0x0000000000007919 */ /* 0x000e220000000000 */
[----:B------:R-:W-:-:S10]  /*e490*/  UFLO.U32 UR5, UR5 ;  /* 0x00000005000572bd */ /* 0x000fd400080e0000 */
[----:B------:R-:W-:-:S06]  /*e4a0*/  ULOP3.LUT UR4, URZ, UR4, URZ, 0x33, !UPT ;  /* 0x00000004ff047292 */ /* 0x000fcc000f8e33ff */
[----:B------:R-:W-:-:S04]  /*e4b0*/  MOV R2, UR4 ;  /* 0x0000000400027c02 */ /* 0x000fc80008000f00 */
[----:B------:R-:W1:Y:S02]  /*e4c0*/  REDUX UR7, R2 ;  /* 0x00000000020773c4 */ /* 0x000e640000000000 */
[----:B------:R2:W-:Y:S01]  /*e4d0*/  UTCATOMSWS.AND URZ, UR4 ;  /* 0x0000000400ff79e3 */ /* 0x0005e20008000000 */
[----:B0-----:R-:W-:Y:S02]  /*e4e0*/  ISETP.EQ.U32.AND P0, PT, R0, UR5, PT ;  /* 0x0000000500007c0c */ /* 0x001fe4000bf02070 */
[----:B-1----:R-:W-:-:S11]  /*e4f0*/  MOV R0, UR7 ;  /* 0x0000000700007c02 */ /* 0x002fd60008000f00 */
[----:B------:R2:W-:Y:S01]  /*e500*/  @P0 ATOMS.AND RZ, [UR6], R0 ;  /* 0x00000000ffff098c */ /* 0x0005e2000a800006 */
[----:B------:R-:W-:Y:S05]  /*e510*/  BRA `(.L_x_19) ;  /* 0x0000000000147947 */ /* 0x000fea0003800000 */
.L_x_21:
[----:B------:R-:W-:-:S07]  /*e520*/  MOV R2, 0xe540 ;  /* 0x0000e54000027802 */ /* 0x000fce0000000f00 */
[----:B------:R-:W-:Y:S05]  /*e530*/  CALL.REL.NOINC `($__internal_0_$__cuda_sm10x_tcgen05_guardrail_trap_col_being_dealloced_not_returned_by_alloc) ;  /* 0x0000000000447944 */ /* 0x000fea0003c00000 */
[----:B------:R-:W-:Y:S05]  /*e540*/  BRA `(.L_x_19) ;  /* 0x0000000000087947 */ /* 0x000fea0003800000 */
.L_x_20:
[----:B------:R-:W-:-:S07]  /*e550*/  MOV R2, 0xe570 ;  /* 0x0000e57000027802 */ /* 0x000fce0000000f00 */
[----:B------:R-:W-:Y:S05]  /*e560*/  CALL.REL.NOINC `($__internal_2_$__cuda_sm10x_tcgen05_guardrail_trap_unallocated_columns_being_dealloced) ;  /* 0x0000000000507944 */ /* 0x000fea0003c00000 */
.L_x_19:
[----:B------:R-:W-:Y:S01]  /*e570*/  NOP ;  /* 0x0000000000007918 */ /* 0x000fe20000000000 */
[----:B--2---:R-:W-:Y:S05]  /*e580*/  EXIT ;  /* 0x000000000000794d */ /* 0x004fea0003800000 */
.L_x_8:
[----:B------:R-:W1:Y:S02]  /*e590*/  SYNCS.PHASECHK.TRANS64.TRYWAIT P3, [UR10+0x6000], RZ ;  /* 0x006000ffff0075a7 */ /* 0x000e64000806110a */
[----:B-1----:R-:W-:Y:S05]  /*e5a0*/  @!P3 BRA `(.L_x_8) ;  /* 0xfffffffc00f8b947 */ /* 0x002fea000383ffff */
[----:B------:R-:W-:Y:S05]  /*e5b0*/  BRA `(.L_x_7) ;  /* 0xffffff5800f07947 */ /* 0x000fea000383ffff */
.L_x_13:
[----:B------:R-:W1:Y:S02]  /*e5c0*/  SYNCS.PHASECHK.TRANS64.TRYWAIT P1, [UR10+0x8010], RZ ;  /* 0x008010ffff0075a7 */ /* 0x000e64000802110a */
[----:B-1----:R-:W-:Y:S05]  /*e5d0*/  @!P1 BRA `(.L_x_13) ;  /* 0xfffffffc00f89947 */ /* 0x002fea000383ffff */
[----:B------:R-:W-:Y:S05]  /*e5e0*/  BRA `(.L_x_22) ;  /* 0xffffff8c00d47947 */ /* 0x000fea000383ffff */
.L_x_14:
[----:B------:R-:W1:Y:S02]  /*e5f0*/  SYNCS.PHASECHK.TRANS64.TRYWAIT P1, [UR13], R0 ;  /* 0x00000000ff0075a7 */ /* 0x000e64000802110d */
[----:B-1----:R-:W-:Y:S05]  /*e600*/  @!P1 BRA `(.L_x_14) ;  /* 0xfffffffc00f89947 */ /* 0x002fea000383ffff */
[----:B------:R-:W-:Y:S05]  /*e610*/  BRA `(.L_x_23) ;  /* 0xffffff8c00f07947 */ /* 0x000fea000383ffff */
.L_x_18:
[----:B------:R-:W2:Y:S02]  /*e620*/  SYNCS.PHASECHK.TRANS64.TRYWAIT P1, [UR13], R0 ;  /* 0x00000000ff0075a7 */ /* 0x000ea4000802110d */
[----:B--2---:R-:W-:Y:S05]  /*e630*/  @!P1 BRA `(.L_x_18) ;  /* 0xfffffffc00f89947 */ /* 0x004fea000383ffff */
[----:B------:R-:W-:Y:S05]  /*e640*/  BRA `(.L_x_17) ;  /* 0xffffffac00e87947 */ /* 0x000fea000383ffff */
        .weak           $__internal_0_$__cuda_sm10x_tcgen05_guardrail_trap_col_being_dealloced_not_returned_by_alloc
        .type           $__internal_0_$__cuda_sm10x_tcgen05_guardrail_trap_col_being_dealloced_not_returned_by_alloc,@function
        .size           $__internal_0_$__cuda_sm10x_tcgen05_guardrail_trap_col_being_dealloced_not_returned_by_alloc,($__internal_1_$__cuda_sm10x_tcgen05_guardrail_trap_phase_invalid_during_alloc - $__internal_0_$__cuda_sm10x_tcgen05_guardrail_trap_col_being_dealloced_not_returned_by_alloc)
$__internal_0_$__cuda_sm10x_tcgen05_guardrail_trap_col_being_dealloced_not_returned_by_alloc:
[----:B------:R-:W-:Y:S05]  /*e650*/  BPT.TRAP 0x1 ;  /* 0x000000040000795c */ /* 0x000fea0000300000 */
[----:B------:R-:W-:-:S04]  /*e660*/  IMAD.MOV.U32 R3, RZ, RZ, 0x0 ;  /* 0x00000000ff037424 */ /* 0x000fc800078e00ff */
[----:B------:R-:W-:Y:S05]  /*e670*/  RET.REL.NODEC R2 `(attn_fwd) ;  /* 0xffffff1802607950 */ /* 0x000fea0003c3ffff */
        .weak           $__internal_1_$__cuda_sm10x_tcgen05_guardrail_trap_phase_invalid_during_alloc
        .type           $__internal_1_$__cuda_sm10x_tcgen05_guardrail_trap_phase_invalid_during_alloc,@function
        .size           $__internal_1_$__cuda_sm10x_tcgen05_guardrail_trap_phase_invalid_during_alloc,($__internal_2_$__cuda_sm10x_tcgen05_guardrail_trap_unallocated_columns_being_dealloced - $__internal_1_$__cuda_sm10x_tcgen05_guardrail_trap_phase_invalid_during_alloc)
$__internal_1_$__cuda_sm10x_tcgen05_guardrail_trap_phase_invalid_during_alloc:
[----:B------:R-:W-:Y:S05]  /*e680*/  BPT.TRAP 0x1 ;  /* 0x000000040000795c */ /* 0x000fea0000300000 */
[----:B------:R-:W-:-:S04]  /*e690*/  HFMA2 R3, -RZ, RZ, 0, 0 ;  /* 0x00000000ff037431 */ /* 0x000fc800000001ff */
[----:B------:R-:W-:Y:S05]  /*e6a0*/  RET.REL.NODEC R2 `(attn_fwd) ;  /* 0xffffff1802547950 */ /* 0x000fea0003c3ffff */
        .weak           $__internal_2_$__cuda_sm10x_tcgen05_guardrail_trap_unallocated_columns_being_dealloced
        .type           $__internal_2_$__cuda_sm10x_tcgen05_guardrail_trap_unallocated_columns_being_dealloced,@function
        .size           $__internal_2_$__cuda_sm10x_tcgen05_guardrail_trap_unallocated_columns_being_dealloced,(.L_x_27 - $__internal_2_$__cuda_sm10x_tcgen05_guardrail_trap_unallocated_columns_being_dealloced)
$__internal_2_$__cuda_sm10x_tcgen05_guardrail_trap_unallocated_columns_being_dealloced:
[----:B------:R-:W-:Y:S05]  /*e6b0*/  BPT.TRAP 0x1 ;  /* 0x000000040000795c */ /* 0x000fea0000300000 */
[----:B------:R-:W-:-:S04]  /*e6c0*/  MOV R3, 0x0 ;  /* 0x0000000000037802 */ /* 0x000fc80000000f00 */
[----:B------:R-:W-:Y:S05]  /*e6d0*/  RET.REL.NODEC R2 `(attn_fwd) ;  /* 0xffffff1802487950 */ /* 0x000fea0003c3ffff */
.L_x_24:
[----:B------:R-:W-:-:S00]  /*e6e0*/  BRA `(.L_x_24) ;  /* 0xfffffffc00fc7947 */ /* 0x000fc0000383ffff */
[----:B------:R-:W-:-:S00]  /*e6f0*/  NOP ;  /* 0x0000000000007918 */ /* 0x000fc00000000000 */
        /* <DEDUP_REMOVED lines=8> */
.L_x_27:


//--------------------- .nv.global.init           --------------------------
	.section	.nv.global.init,"aw",@progbits
.nv.global.init:
	.type		_$_str,@object
	.size		_$_str,(.L_3 - _$_str)
_$_str:
        /*0000*/ 	.byte	0x5f, 0x5f, 0x43, 0x55, 0x44, 0x41, 0x5f, 0x46, 0x54, 0x5a, 0x00
.L_3:


//--------------------- .nv.shared.attn_fwd       --------------------------
	.section	.nv.shared.attn_fwd,"aw",@nobits
	.sectionflags	@""
	.align	16
	.zero		1024


//--------------------- .nv.shared.reserved.0     --------------------------
	.section	.nv.shared.reserved.0,"aw",@nobits
	.align	8
	.weak		__nv_reservedSMEM_offset_0_alias
	.size		__nv_reservedSMEM_offset_0_alias, 0, 64
	.other		__nv_reservedSMEM_offset_0_alias,@"STO_CUDA_RESERVED_SHARED STV_DEFAULT"
__nv_reservedSMEM_offset_0_alias:
	.zero		0
.nv.shared.reserved.0:
	.zero		64
	.weak		__nv_reservedSMEM_allocation_phase
	.type		__nv_reservedSMEM_allocation_phase,@object
	.size		__nv_reservedSMEM_allocation_phase,(.L_0 - __nv_reservedSMEM_allocation_phase)
__nv_reservedSMEM_allocation_phase:
	.zero		1
.L_0:
	.zero		7
	.weak		__nv_reservedSMEM_devtool_atexit_pc
	.type		__nv_reservedSMEM_devtool_atexit_pc,@object
	.size		__nv_reservedSMEM_devtool_atexit_pc,(__nv_reservedSMEM_allocation_mask - __nv_reservedSMEM_devtool_atexit_pc)
__nv_reservedSMEM_devtool_atexit_pc:
	.zero		8
	.weak		__nv_reservedSMEM_allocation_mask
	.type		__nv_reservedSMEM_allocation_mask,@object
	.size		__nv_reservedSMEM_allocation_mask,(.L_2 - __nv_reservedSMEM_allocation_mask)
__nv_reservedSMEM_allocation_mask:
	.zero		4
.L_2:


//--------------------- .nv.constant0.attn_fwd    --------------------------
	.section	.nv.constant0.attn_fwd,"a",@progbits
	.sectionflags	@""
	.align	4
.nv.constant0.attn_fwd:
	.zero		1032


//--------------------- SYMBOLS --------------------------

	.type		.nv.reservedSmem.offset0,@object
	.size		.nv.reservedSmem.offset0,0x4
	.type		.nv.reservedSmem.cap,@object
	.size		.nv.reservedSmem.cap,0x4
